	.target	sm_100a

	.elftype	@"ET_EXEC"


//--------------------- .note.nv.tkinfo           --------------------------
	.section	.note.nv.tkinfo,"",@"SHT_NOTE"
	.sectionflags	@"SHF_NOTE_NV_TKINFO"
	.tkinfo
        /*0018*/ 	.word	0x00000002
        /*0030*/ 	.string	""
        /*0030*/ 	.string	"ptxas"
        /*0030*/ 	.string	"Cuda compilation tools, release 13.0, V13.0.88"
        /*0030*/ 	.string	"Build cuda_13.0.r13.0/compiler.36424714_0"
        /*0030*/ 	.string	"-arch sm_100a -m 64 "



//--------------------- .note.nv.cuinfo           --------------------------
	.section	.note.nv.cuinfo,"",@"SHT_NOTE"
	.sectionflags	@"SHF_NOTE_NV_CUINFO"
        /*0018*/ 	.short	0x0002
        /*001a*/ 	.short	0x0064
        /*001c*/ 	.short	0x0082
	.zero		2


//--------------------- .nv.info                  --------------------------
	.section	.nv.info,"",@"SHT_CUDA_INFO"
	.align	4


	//----- nvinfo : EIATTR_REGCOUNT
	.align		4
        /*0000*/ 	.byte	0x04, 0x2f
        /*0002*/ 	.short	(.L_19 - .L_18)
	.align		4
.L_18:
        /*0004*/ 	.word	index@(_ZN7cutlass13device_kernelINS_4gemm6kernel13GemmUniversalIN4cute5tupleIJiiiiEEENS1_10collective13CollectiveMmaINS1_35MainloopSm100TmaUmmaWarpSpecializedILi3ELi2ELi4ENS5_IJNS4_1CILi2EEESB_NSA_ILi1EEEEEEEENS5_IJNSA_ILi64EEESF_NSA_ILi32EEEEEENS_12float_e5m2_tENS5_IJlSC_lEEESI_SJ_NS4_8TiledMMAINS4_8MMA_AtomIJNS4_10MMA_TraitsINS4_19SM100_MMA_F8F6F4_SSEJSI_SI_fSF_SF_NS4_17integral_constantINS4_4UMMA5MajorELSQ_0EEESR_NSO_INSP_7ScaleInELSS_0EEEST_EEEEEENS4_6LayoutINS5_IJSC_SC_SC_EEENS5_IJNSA_ILi0EEESY_SY_EEEEENS5_IJNS4_10UnderscoreES11_S11_EEEEENS4_23SM90_TMA_LOAD_MULTICASTENS4_14ComposedLayoutINS4_7SwizzleILi1ELi4ELi3EEENS4_18smem_ptr_flag_bitsILi8EEENSW_INS5_IJNSA_ILi8EEESG_EEENS5_IJSG_SC_EEEEEEEvNS4_8identityES14_S1E_vS1F_EENS_8epilogue10collective18CollectiveEpilogueINS1H_23Sm100TmaWarpSpecializedILi1ELi1ELi32ELb0ELb0EEEJSH_NS5_IJNSW_ISF_SC_EES1M_EEESI_SJ_SI_SJ_NS1H_6fusion15FusionCallbacksIS1L_NS1O_17LinearCombinationISI_fSI_fLNS_15FloatRoundStyleE2EEESH_S1N_JEEENS4_5SM1004TMEM4LOAD26SM100_TMEM_LOAD_16dp32b32xENS4_13SM90_TMA_LOADENS15_INS16_ILi2ELi4ELi3EEES19_NSW_INS5_IJS1A_SF_EEENS5_IJSF_SC_EEEEEEENS4_39AutoVectorizingCopyWithAssumedAlignmentILi128EEENS4_14SM90_TMA_STOREES23_S25_S25_EEEvvEEEEvNT_6ParamsE)
        /*0008*/ 	.word	0x00000059


	//----- nvinfo : EIATTR_FRAME_SIZE
	.align		4
.L_19:
        /*000c*/ 	.byte	0x04, 0x11
        /*000e*/ 	.short	(.L_21 - .L_20)
	.align		4
.L_20:
        /*0010*/ 	.word	index@($__internal_2_$__cuda_sm10x_tcgen05_guardrail_trap_unallocated_columns_being_dealloced)
        /*0014*/ 	.word	0x00000000


	//----- nvinfo : EIATTR_FRAME_SIZE
	.align		4
.L_21:
        /*0018*/ 	.byte	0x04, 0x11
        /*001a*/ 	.short	(.L_23 - .L_22)
	.align		4
.L_22:
        /*001c*/ 	.word	index@($__internal_1_$__cuda_sm10x_tcgen05_guardrail_trap_phase_invalid_during_alloc)
        /*0020*/ 	.word	0x00000000


	//----- nvinfo : EIATTR_FRAME_SIZE
	.align		4
.L_23:
        /*0024*/ 	.byte	0x04, 0x11
        /*0026*/ 	.short	(.L_25 - .L_24)
	.align		4
.L_24:
        /*0028*/ 	.word	index@($__internal_0_$__cuda_sm10x_tcgen05_guardrail_trap_col_being_dealloced_not_returned_by_alloc)
        /*002c*/ 	.word	0x00000000


	//----- nvinfo : EIATTR_FRAME_SIZE
	.align		4
.L_25:
        /*0030*/ 	.byte	0x04, 0x11
        /*0032*/ 	.short	(.L_27 - .L_26)
	.align		4
.L_26:
        /*0034*/ 	.word	index@(_ZN7cutlass13device_kernelINS_4gemm6kernel13GemmUniversalIN4cute5tupleIJiiiiEEENS1_10collective13CollectiveMmaINS1_35MainloopSm100TmaUmmaWarpSpecializedILi3ELi2ELi4ENS5_IJNS4_1CILi2EEESB_NSA_ILi1EEEEEEEENS5_IJNSA_ILi64EEESF_NSA_ILi32EEEEEENS_12float_e5m2_tENS5_IJlSC_lEEESI_SJ_NS4_8TiledMMAINS4_8MMA_AtomIJNS4_10MMA_TraitsINS4_19SM100_MMA_F8F6F4_SSEJSI_SI_fSF_SF_NS4_17integral_constantINS4_4UMMA5MajorELSQ_0EEESR_NSO_INSP_7ScaleInELSS_0EEEST_EEEEEENS4_6LayoutINS5_IJSC_SC_SC_EEENS5_IJNSA_ILi0EEESY_SY_EEEEENS5_IJNS4_10UnderscoreES11_S11_EEEEENS4_23SM90_TMA_LOAD_MULTICASTENS4_14ComposedLayoutINS4_7SwizzleILi1ELi4ELi3EEENS4_18smem_ptr_flag_bitsILi8EEENSW_INS5_IJNSA_ILi8EEESG_EEENS5_IJSG_SC_EEEEEEEvNS4_8identityES14_S1E_vS1F_EENS_8epilogue10collective18CollectiveEpilogueINS1H_23Sm100TmaWarpSpecializedILi1ELi1ELi32ELb0ELb0EEEJSH_NS5_IJNSW_ISF_SC_EES1M_EEESI_SJ_SI_SJ_NS1H_6fusion15FusionCallbacksIS1L_NS1O_17LinearCombinationISI_fSI_fLNS_15FloatRoundStyleE2EEESH_S1N_JEEENS4_5SM1004TMEM4LOAD26SM100_TMEM_LOAD_16dp32b32xENS4_13SM90_TMA_LOADENS15_INS16_ILi2ELi4ELi3EEES19_NSW_INS5_IJS1A_SF_EEENS5_IJSF_SC_EEEEEEENS4_39AutoVectorizingCopyWithAssumedAlignmentILi128EEENS4_14SM90_TMA_STOREES23_S25_S25_EEEvvEEEEvNT_6ParamsE)
        /*0038*/ 	.word	0x00000000


	//----- nvinfo : EIATTR_MIN_STACK_SIZE
	.align		4
.L_27:
        /*003c*/ 	.byte	0x04, 0x12
        /*003e*/ 	.short	(.L_29 - .L_28)
	.align		4
.L_28:
        /*0040*/ 	.word	index@(_ZN7cutlass13device_kernelINS_4gemm6kernel13GemmUniversalIN4cute5tupleIJiiiiEEENS1_10collective13CollectiveMmaINS1_35MainloopSm100TmaUmmaWarpSpecializedILi3ELi2ELi4ENS5_IJNS4_1CILi2EEESB_NSA_ILi1EEEEEEEENS5_IJNSA_ILi64EEESF_NSA_ILi32EEEEEENS_12float_e5m2_tENS5_IJlSC_lEEESI_SJ_NS4_8TiledMMAINS4_8MMA_AtomIJNS4_10MMA_TraitsINS4_19SM100_MMA_F8F6F4_SSEJSI_SI_fSF_SF_NS4_17integral_constantINS4_4UMMA5MajorELSQ_0EEESR_NSO_INSP_7ScaleInELSS_0EEEST_EEEEEENS4_6LayoutINS5_IJSC_SC_SC_EEENS5_IJNSA_ILi0EEESY_SY_EEEEENS5_IJNS4_10UnderscoreES11_S11_EEEEENS4_23SM90_TMA_LOAD_MULTICASTENS4_14ComposedLayoutINS4_7SwizzleILi1ELi4ELi3EEENS4_18smem_ptr_flag_bitsILi8EEENSW_INS5_IJNSA_ILi8EEESG_EEENS5_IJSG_SC_EEEEEEEvNS4_8identityES14_S1E_vS1F_EENS_8epilogue10collective18CollectiveEpilogueINS1H_23Sm100TmaWarpSpecializedILi1ELi1ELi32ELb0ELb0EEEJSH_NS5_IJNSW_ISF_SC_EES1M_EEESI_SJ_SI_SJ_NS1H_6fusion15FusionCallbacksIS1L_NS1O_17LinearCombinationISI_fSI_fLNS_15FloatRoundStyleE2EEESH_S1N_JEEENS4_5SM1004TMEM4LOAD26SM100_TMEM_LOAD_16dp32b32xENS4_13SM90_TMA_LOADENS15_INS16_ILi2ELi4ELi3EEES19_NSW_INS5_IJS1A_SF_EEENS5_IJSF_SC_EEEEEEENS4_39AutoVectorizingCopyWithAssumedAlignmentILi128EEENS4_14SM90_TMA_STOREES23_S25_S25_EEEvvEEEEvNT_6ParamsE)
        /*0044*/ 	.word	0x00000000
.L_29:


//--------------------- .nv.compat                --------------------------
	.section	.nv.compat,"",@"SHT_CUDA_COMPAT_INFO"
	.align	4
        /*0000*/ 	.byte	0x02, 0x09, 0x01, 0x00, 0x02, 0x02, 0x02, 0x00, 0x02, 0x05, 0x05, 0x00, 0x03, 0x07, 0x01, 0x01
        /*0010*/ 	.byte	0x02, 0x03, 0x01, 0x00, 0x02, 0x06, 0x01, 0x00, 0x04, 0x0b, 0x08, 0x00, 0x09, 0x00, 0x00, 0x00
        /*0020*/ 	.byte	0x00, 0x00, 0x00, 0x00


//--------------------- .nv.info._ZN7cutlass13device_kernelINS_4gemm6kernel13GemmUniversalIN4cute5tupleIJiiiiEEENS1_10collective13CollectiveMmaINS1_35MainloopSm100TmaUmmaWarpSpecializedILi3ELi2ELi4ENS5_IJNS4_1CILi2EEESB_NSA_ILi1EEEEEEEENS5_IJNSA_ILi64EEESF_NSA_ILi32EEEEEENS_12float_e5m2_tENS5_IJlSC_lEEESI_SJ_NS4_8TiledMMAINS4_8MMA_AtomIJNS4_10MMA_TraitsINS4_19SM100_MMA_F8F6F4_SSEJSI_SI_fSF_SF_NS4_17integral_constantINS4_4UMMA5MajorELSQ_0EEESR_NSO_INSP_7ScaleInELSS_0EEEST_EEEEEENS4_6LayoutINS5_IJSC_SC_SC_EEENS5_IJNSA_ILi0EEESY_SY_EEEEENS5_IJNS4_10UnderscoreES11_S11_EEEEENS4_23SM90_TMA_LOAD_MULTICASTENS4_14ComposedLayoutINS4_7SwizzleILi1ELi4ELi3EEENS4_18smem_ptr_flag_bitsILi8EEENSW_INS5_IJNSA_ILi8EEESG_EEENS5_IJSG_SC_EEEEEEEvNS4_8identityES14_S1E_vS1F_EENS_8epilogue10collective18CollectiveEpilogueINS1H_23Sm100TmaWarpSpecializedILi1ELi1ELi32ELb0ELb0EEEJSH_NS5_IJNSW_ISF_SC_EES1M_EEESI_SJ_SI_SJ_NS1H_6fusion15FusionCallbacksIS1L_NS1O_17LinearCombinationISI_fSI_fLNS_15FloatRoundStyleE2EEESH_S1N_JEEENS4_5SM1004TMEM4LOAD26SM100_TMEM_LOAD_16dp32b32xENS4_13SM90_TMA_LOADENS15_INS16_ILi2ELi4ELi3EEES19_NSW_INS5_IJS1A_SF_EEENS5_IJSF_SC_EEEEEEENS4_39AutoVectorizingCopyWithAssumedAlignmentILi128EEENS4_14SM90_TMA_STOREES23_S25_S25_EEEvvEEEEvNT_6ParamsE --------------------------
	.section	.nv.info._ZN7cutlass13device_kernelINS_4gemm6kernel13GemmUniversalIN4cute5tupleIJiiiiEEENS1_10collective13CollectiveMmaINS1_35MainloopSm100TmaUmmaWarpSpecializedILi3ELi2ELi4ENS5_IJNS4_1CILi2EEESB_NSA_ILi1EEEEEEEENS5_IJNSA_ILi64EEESF_NSA_ILi32EEEEEENS_12float_e5m2_tENS5_IJlSC_lEEESI_SJ_NS4_8TiledMMAINS4_8MMA_AtomIJNS4_10MMA_TraitsINS4_19SM100_MMA_F8F6F4_SSEJSI_SI_fSF_SF_NS4_17integral_constantINS4_4UMMA5MajorELSQ_0EEESR_NSO_INSP_7ScaleInELSS_0EEEST_EEEEEENS4_6LayoutINS5_IJSC_SC_SC_EEENS5_IJNSA_ILi0EEESY_SY_EEEEENS5_IJNS4_10UnderscoreES11_S11_EEEEENS4_23SM90_TMA_LOAD_MULTICASTENS4_14ComposedLayoutINS4_7SwizzleILi1ELi4ELi3EEENS4_18smem_ptr_flag_bitsILi8EEENSW_INS5_IJNSA_ILi8EEESG_EEENS5_IJSG_SC_EEEEEEEvNS4_8identityES14_S1E_vS1F_EENS_8epilogue10collective18CollectiveEpilogueINS1H_23Sm100TmaWarpSpecializedILi1ELi1ELi32ELb0ELb0EEEJSH_NS5_IJNSW_ISF_SC_EES1M_EEESI_SJ_SI_SJ_NS1H_6fusion15FusionCallbacksIS1L_NS1O_17LinearCombinationISI_fSI_fLNS_15FloatRoundStyleE2EEESH_S1N_JEEENS4_5SM1004TMEM4LOAD26SM100_TMEM_LOAD_16dp32b32xENS4_13SM90_TMA_LOADENS15_INS16_ILi2ELi4ELi3EEES19_NSW_INS5_IJS1A_SF_EEENS5_IJSF_SC_EEEEEEENS4_39AutoVectorizingCopyWithAssumedAlignmentILi128EEENS4_14SM90_TMA_STOREES23_S25_S25_EEEvvEEEEvNT_6ParamsE,"",@"SHT_CUDA_INFO"
	.sectionflags	@""
	.align	4


	//----- nvinfo : EIATTR_CUDA_API_VERSION
	.align		4
        /*0000*/ 	.byte	0x04, 0x37
        /*0002*/ 	.short	(.L_31 - .L_30)
.L_30:
        /*0004*/ 	.word	0x00000082


	//----- nvinfo : EIATTR_KPARAM_INFO
	.align		4
.L_31:
        /*0008*/ 	.byte	0x04, 0x17
        /*000a*/ 	.short	(.L_33 - .L_32)
.L_32:
        /*000c*/ 	.word	0x00000000
        /*0010*/ 	.short	0x0000
        /*0012*/ 	.short	0x0000
        /*0014*/ 	.byte	0x00, 0xf0, 0x01, 0x20


	//----- nvinfo : EIATTR_AT_ENTRY_FRAGMENTS
	.align		4
.L_33:
        /*0018*/ 	.byte	0x04, 0x4f
        /*001a*/ 	.short	(.L_35 - .L_34)


	//   ....[0]....
.L_34:
        /*001c*/ 	.word	0x00000006


	//----- nvinfo : EIATTR_RESERVED_SMEM_USED
	.align		4
.L_35:
        /*0020*/ 	.byte	0x01, 0x41
	.zero		2


	//----- nvinfo : EIATTR_SPARSE_MMA_MASK
	.align		4
        /*0024*/ 	.byte	0x03, 0x50
        /*0026*/ 	.short	0x0000


	//----- nvinfo : EIATTR_TCGEN05_1CTA_USED
	.align		4
        /*0028*/ 	.byte	0x01, 0x51
	.zero		2


	//----- nvinfo : EIATTR_MAXREG_COUNT
	.align		4
        /*002c*/ 	.byte	0x03, 0x1b
        /*002e*/ 	.short	0x00ff


	//----- nvinfo : EIATTR_NUM_BARRIERS
	.align		4
        /*0030*/ 	.byte	0x02, 0x4c
        /*0032*/ 	.byte	0x07
	.zero		1


	//----- nvinfo : EIATTR_EXTERNS
	.align		4
        /*0034*/ 	.byte	0x04, 0x0f
        /*0036*/ 	.short	(.L_37 - .L_36)


	//   ....[0]....
	.align		4
.L_36:
        /*0038*/ 	.word	index@(__assertfail)


	//----- nvinfo : EIATTR_MERCURY_ISA_VERSION
	.align		4
.L_37:
        /*003c*/ 	.byte	0x03, 0x5f
        /*003e*/ 	.short	0x0101


	//----- nvinfo : EIATTR_INT_WARP_WIDE_INSTR_OFFSETS
	.align		4
        /*0040*/ 	.byte	0x04, 0x31
        /*0042*/ 	.short	(.L_39 - .L_38)


	//   ....[0]....
.L_38:
        /*0044*/ 	.word	0x00003bc0


	//   ....[1]....
        /*0048*/ 	.word	0x00003bf0


	//   ....[2]....
        /*004c*/ 	.word	0x00003c10


	//   ....[3]....
        /*0050*/ 	.word	0x00004740


	//   ....[4]....
        /*0054*/ 	.word	0x000047f0


	//----- nvinfo : EIATTR_COOP_GROUP_MASK_REGIDS
	.align		4
.L_39:
        /*0058*/ 	.byte	0x04, 0x29
        /*005a*/ 	.short	(.L_41 - .L_40)


	//   ....[0]....
.L_40:
        /*005c*/ 	.word	0xffffffff


	//   ....[1]....
        /*0060*/ 	.word	0xffffffff


	//   ....[2]....
        /*0064*/ 	.word	0xffffffff


	//   ....[3]....
        /*0068*/ 	.word	0xffffffff


	//   ....[4]....
        /*006c*/ 	.word	0xffffffff


	//   ....[5]....
        /*0070*/ 	.word	0xffffffff


	//   ....[6]....
        /*0074*/ 	.word	0xffffffff


	//   ....[7]....
        /*0078*/ 	.word	0xffffffff


	//   ....[8]....
        /*007c*/ 	.word	0xffffffff


	//   ....[9]....
        /*0080*/ 	.word	0xffffffff


	//   ....[10]....
        /*0084*/ 	.word	0xffffffff


	//   ....[11]....
        /*0088*/ 	.word	0xffffffff


	//   ....[12]....
        /*008c*/ 	.word	0xffffffff


	//   ....[13]....
        /*0090*/ 	.word	0xffffffff


	//----- nvinfo : EIATTR_COOP_GROUP_INSTR_OFFSETS
	.align		4
.L_41:
        /*0094*/ 	.byte	0x04, 0x28
        /*0096*/ 	.short	(.L_43 - .L_42)


	//   ....[0]....
.L_42:
        /*0098*/ 	.word	0x00000080


	//   ....[1]....
        /*009c*/ 	.word	0x000004e0


	//   ....[2]....
        /*00a0*/ 	.word	0x00000670


	//   ....[3]....
        /*00a4*/ 	.word	0x000007b0


	//   ....[4]....
        /*00a8*/ 	.word	0x000008b0


	//   ....[5]....
        /*00ac*/ 	.word	0x00000a20


	//   ....[6]....
        /*00b0*/ 	.word	0x00000bc0


	//   ....[7]....
        /*00b4*/ 	.word	0x00000d70


	//   ....[8]....
        /*00b8*/ 	.word	0x000020f0


	//   ....[9]....
        /*00bc*/ 	.word	0x00002f00


	//   ....[10]....
        /*00c0*/ 	.word	0x00003110


	//   ....[11]....
        /*00c4*/ 	.word	0x00003140


	//   ....[12]....
        /*00c8*/ 	.word	0x00003aa0


	//   ....[13]....
        /*00cc*/ 	.word	0x00003cd0


	//----- nvinfo : EIATTR_VRC_CTA_INIT_COUNT
	.align		4
.L_43:
        /*00d0*/ 	.byte	0x02, 0x4a
        /*00d2*/ 	.byte	0x80
	.zero		1


	//----- nvinfo : EIATTR_SYSCALL_OFFSETS
	.align		4
        /*00d4*/ 	.byte	0x04, 0x46
        /*00d6*/ 	.short	(.L_45 - .L_44)


	//   ....[0]....
.L_44:
        /*00d8*/ 	.word	0x00005360


	//   ....[1]....
        /*00dc*/ 	.word	0x000054a0


	//   ....[2]....
        /*00e0*/ 	.word	0x00005c20


	//----- nvinfo : EIATTR_MBARRIER_INSTR_OFFSETS
	.align		4
.L_45:
        /*00e4*/ 	.byte	0x04, 0x39
        /*00e6*/ 	.short	(.L_47 - .L_46)


	//   ....[0]....
.L_46:
        /*00e8*/ 	.word	0x00000600
        /*00ec*/ 	.word	0x000000ff
        /*00f0*/ 	.word	0x00000000
        /*00f4*/ 	.short	0x0100
        /*00f6*/ 	.byte	0x04
	.zero		1


	//   ....[1]....
        /*00f8*/ 	.word	0x00000610
        /*00fc*/ 	.word	0x000000ff
        /*0100*/ 	.word	0x00000018
        /*0104*/ 	.short	0x0100
        /*0106*/ 	.byte	0x04
	.zero		1


	//   ....[2]....
        /*0108*/ 	.word	0x00000620
        /*010c*/ 	.word	0x000000ff
        /*0110*/ 	.word	0x00000008
        /*0114*/ 	.short	0x0100
        /*0116*/ 	.byte	0x04
	.zero		1


	//   ....[3]....
        /*0118*/ 	.word	0x00000630
        /*011c*/ 	.word	0x000000ff
        /*0120*/ 	.word	0x00000020
        /*0124*/ 	.short	0x0100
        /*0126*/ 	.byte	0x04
	.zero		1


	//   ....[4]....
        /*0128*/ 	.word	0x00000640
        /*012c*/ 	.word	0x000000ff
        /*0130*/ 	.word	0x00000010
        /*0134*/ 	.short	0x0100
        /*0136*/ 	.byte	0x04
	.zero		1


	//   ....[5]....
        /*0138*/ 	.word	0x00000650
        /*013c*/ 	.word	0x000000ff
        /*0140*/ 	.word	0x00000028
        /*0144*/ 	.short	0x0100
        /*0146*/ 	.byte	0x04
	.zero		1


	//   ....[6]....
        /*0148*/ 	.word	0x00000780
        /*014c*/ 	.word	0x000000ff
        /*0150*/ 	.word	0x00000030
        /*0154*/ 	.short	0x0100
        /*0156*/ 	.byte	0x04
	.zero		1


	//   ....[7]....
        /*0158*/ 	.word	0x00000790
        /*015c*/ 	.word	0x000000ff
        /*0160*/ 	.word	0x00000038
        /*0164*/ 	.short	0x0100
        /*0166*/ 	.byte	0x04
	.zero		1


	//   ....[8]....
        /*0168*/ 	.word	0x00000880
        /*016c*/ 	.word	0x000000ff
        /*0170*/ 	.word	0x00000040
        /*0174*/ 	.short	0x0100
        /*0176*/ 	.byte	0x06
	.zero		1


	//   ....[9]....
        /*0178*/ 	.word	0x00000890
        /*017c*/ 	.word	0x000000ff
        /*0180*/ 	.word	0x00000048
        /*0184*/ 	.short	0x0100
        /*0186*/ 	.byte	0x06
	.zero		1


	//   ....[10]....
        /*0188*/ 	.word	0x000009d0
        /*018c*/ 	.word	0x000000ff
        /*0190*/ 	.word	0x00000050
        /*0194*/ 	.short	0x0100
        /*0196*/ 	.byte	0x06
	.zero		1


	//   ....[11]....
        /*0198*/ 	.word	0x000009e0
        /*019c*/ 	.word	0x000000ff
        /*01a0*/ 	.word	0x00000060
        /*01a4*/ 	.short	0x0100
        /*01a6*/ 	.byte	0x06
	.zero		1


	//   ....[12]....
        /*01a8*/ 	.word	0x000009f0
        /*01ac*/ 	.word	0x000000ff
        /*01b0*/ 	.word	0x00000058
        /*01b4*/ 	.short	0x0100
        /*01b6*/ 	.byte	0x06
	.zero		1


	//   ....[13]....
        /*01b8*/ 	.word	0x00000a00
        /*01bc*/ 	.word	0x000000ff
        /*01c0*/ 	.word	0x00000068
        /*01c4*/ 	.short	0x0100
        /*01c6*/ 	.byte	0x06
	.zero		1


	//   ....[14]....
        /*01c8*/ 	.word	0x00000b30
        /*01cc*/ 	.word	0x000000ff
        /*01d0*/ 	.word	0x00000070
        /*01d4*/ 	.short	0x0100
        /*01d6*/ 	.byte	0x04
	.zero		1


	//   ....[15]....
        /*01d8*/ 	.word	0x00000b40
        /*01dc*/ 	.word	0x000000ff
        /*01e0*/ 	.word	0x00000090
        /*01e4*/ 	.short	0x0100
        /*01e6*/ 	.byte	0x04
	.zero		1


	//   ....[16]....
        /*01e8*/ 	.word	0x00000b50
        /*01ec*/ 	.word	0x000000ff
        /*01f0*/ 	.word	0x00000078
        /*01f4*/ 	.short	0x0100
        /*01f6*/ 	.byte	0x04
	.zero		1


	//   ....[17]....
        /*01f8*/ 	.word	0x00000b60
        /*01fc*/ 	.word	0x000000ff
        /*0200*/ 	.word	0x00000098
        /*0204*/ 	.short	0x0100
        /*0206*/ 	.byte	0x04
	.zero		1


	//   ....[18]....
        /*0208*/ 	.word	0x00000b70
        /*020c*/ 	.word	0x000000ff
        /*0210*/ 	.word	0x00000080
        /*0214*/ 	.short	0x0100
        /*0216*/ 	.byte	0x04
	.zero		1


	//   ....[19]....
        /*0218*/ 	.word	0x00000b80
        /*021c*/ 	.word	0x000000ff
        /*0220*/ 	.word	0x000000a0
        /*0224*/ 	.short	0x0100
        /*0226*/ 	.byte	0x04
	.zero		1


	//   ....[20]....
        /*0228*/ 	.word	0x00000b90
        /*022c*/ 	.word	0x000000ff
        /*0230*/ 	.word	0x00000088
        /*0234*/ 	.short	0x0100
        /*0236*/ 	.byte	0x04
	.zero		1


	//   ....[21]....
        /*0238*/ 	.word	0x00000ba0
        /*023c*/ 	.word	0x000000ff
        /*0240*/ 	.word	0x000000a8
        /*0244*/ 	.short	0x0100
        /*0246*/ 	.byte	0x04
	.zero		1


	//   ....[22]....
        /*0248*/ 	.word	0x00000c90
        /*024c*/ 	.word	0x000000ff
        /*0250*/ 	.word	0x000000b0
        /*0254*/ 	.short	0x0100
        /*0256*/ 	.byte	0x04
	.zero		1


	//   ....[23]....
        /*0258*/ 	.word	0x00000ca0
        /*025c*/ 	.word	0x000000ff
        /*0260*/ 	.word	0x000000c0
        /*0264*/ 	.short	0x0100
        /*0266*/ 	.byte	0x04
	.zero		1


	//   ....[24]....
        /*0268*/ 	.word	0x00000cb0
        /*026c*/ 	.word	0x000000ff
        /*0270*/ 	.word	0x000000b8
        /*0274*/ 	.short	0x0100
        /*0276*/ 	.byte	0x04
	.zero		1


	//   ....[25]....
        /*0278*/ 	.word	0x00000cc0
        /*027c*/ 	.word	0x000000ff
        /*0280*/ 	.word	0x000000c8
        /*0284*/ 	.short	0x0100
        /*0286*/ 	.byte	0x04
	.zero		1


	//   ....[26]....
        /*0288*/ 	.word	0x00001920
        /*028c*/ 	.word	0x00000000
        /*0290*/ 	.word	0x000000c0
        /*0294*/ 	.short	0x010a
        /*0296*/ 	.byte	0xff
	.zero		1


	//   ....[27]....
        /*0298*/ 	.word	0x00001950
        /*029c*/ 	.word	0x00000000
        /*02a0*/ 	.word	0x000000b0
        /*02a4*/ 	.short	0x0101
        /*02a6*/ 	.byte	0xff
	.zero		1


	//   ....[28]....
        /*02a8*/ 	.word	0x00001a30
        /*02ac*/ 	.word	0x000000ff
        /*02b0*/ 	.word	0x00000018
        /*02b4*/ 	.short	0x010a
        /*02b6*/ 	.byte	0x04
	.zero		1


	//   ....[29]....
        /*02b8*/ 	.word	0x00001ab0
        /*02bc*/ 	.word	0x000000ff
        /*02c0*/ 	.word	0x00000018
        /*02c4*/ 	.short	0x010a
        /*02c6*/ 	.byte	0x21
	.zero		1


	//   ....[30]....
        /*02c8*/ 	.word	0x00001c40
        /*02cc*/ 	.word	0x000000ff
        /*02d0*/ 	.word	0x00000018
        /*02d4*/ 	.short	0x010a
        /*02d6*/ 	.byte	0x08
	.zero		1


	//   ....[31]....
        /*02d8*/ 	.word	0x00001d80
        /*02dc*/ 	.word	0x000000ff
        /*02e0*/ 	.word	0x00000048
        /*02e4*/ 	.short	0x0101
        /*02e6*/ 	.byte	0x06
	.zero		1


	//   ....[32]....
        /*02e8*/ 	.word	0x00001da0
        /*02ec*/ 	.word	0x000000ff
        /*02f0*/ 	.word	0x00000018
        /*02f4*/ 	.short	0x010a
        /*02f6*/ 	.byte	0x04
	.zero		1


	//   ....[33]....
        /*02f8*/ 	.word	0x00001e20
        /*02fc*/ 	.word	0x000000ff
        /*0300*/ 	.word	0x00000018
        /*0304*/ 	.short	0x010a
        /*0306*/ 	.byte	0x11
	.zero		1


	//   ....[34]....
        /*0308*/ 	.word	0x00001fb0
        /*030c*/ 	.word	0x000000ff
        /*0310*/ 	.word	0x00000018
        /*0314*/ 	.short	0x010a
        /*0316*/ 	.byte	0x07
	.zero		1


	//   ....[35]....
        /*0318*/ 	.word	0x00002120
        /*031c*/ 	.word	0x00000003
        /*0320*/ 	.word	0x00000050
        /*0324*/ 	.short	0x010a
        /*0326*/ 	.byte	0xff
	.zero		1


	//   ....[36]....
        /*0328*/ 	.word	0x00002270
        /*032c*/ 	.word	0x00000000
        /*0330*/ 	.word	0x00000000
        /*0334*/ 	.short	0x0101
        /*0336*/ 	.byte	0xff
	.zero		1


	//   ....[37]....
        /*0338*/ 	.word	0x00002810
        /*033c*/ 	.word	0x000000ff
        /*0340*/ 	.word	0x00000000
        /*0344*/ 	.short	0x010a
        /*0346*/ 	.byte	0x04
	.zero		1


	//   ....[38]....
        /*0348*/ 	.word	0x000028a0
        /*034c*/ 	.word	0x000000ff
        /*0350*/ 	.word	0x00000000
        /*0354*/ 	.short	0x010a
        /*0356*/ 	.byte	0x05
	.zero		1


	//   ....[39]....
        /*0358*/ 	.word	0x00002940
        /*035c*/ 	.word	0x00000000
        /*0360*/ 	.word	0x00000000
        /*0364*/ 	.short	0x010a
        /*0366*/ 	.byte	0xff
	.zero		1


	//   ....[40]....
        /*0368*/ 	.word	0x00002a60
        /*036c*/ 	.word	0x00000002
        /*0370*/ 	.word	0x000000b0
        /*0374*/ 	.short	0x010a
        /*0376*/ 	.byte	0xff
	.zero		1


	//   ....[41]....
        /*0378*/ 	.word	0x00002ad0
        /*037c*/ 	.word	0x00000002
        /*0380*/ 	.word	0x00000000
        /*0384*/ 	.short	0x0101
        /*0386*/ 	.byte	0xff
	.zero		1


	//   ....[42]....
        /*0388*/ 	.word	0x00002af0
        /*038c*/ 	.word	0x000000ff
        /*0390*/ 	.word	0x00000060
        /*0394*/ 	.short	0x010a
        /*0396*/ 	.byte	0x04
	.zero		1


	//   ....[43]....
        /*0398*/ 	.word	0x00002c10
        /*039c*/ 	.word	0x00000002
        /*03a0*/ 	.word	0x00000050
        /*03a4*/ 	.short	0x010a
        /*03a6*/ 	.byte	0xff
	.zero		1


	//   ....[44]....
        /*03a8*/ 	.word	0x00002d10
        /*03ac*/ 	.word	0x00000002
        /*03b0*/ 	.word	0x00000000
        /*03b4*/ 	.short	0x0101
        /*03b6*/ 	.byte	0xff
	.zero		1


	//   ....[45]....
        /*03b8*/ 	.word	0x00002da0
        /*03bc*/ 	.word	0x000000ff
        /*03c0*/ 	.word	0x00000060
        /*03c4*/ 	.short	0x0106
        /*03c6*/ 	.byte	0x04
	.zero		1


	//   ....[46]....
        /*03c8*/ 	.word	0x00002dc0
        /*03cc*/ 	.word	0x000000ff
        /*03d0*/ 	.word	0x00000060
        /*03d4*/ 	.short	0x010a
        /*03d6*/ 	.byte	0x04
	.zero		1


	//   ....[47]....
        /*03d8*/ 	.word	0x00002e50
        /*03dc*/ 	.word	0x000000ff
        /*03e0*/ 	.word	0x00000060
        /*03e4*/ 	.short	0x0106
        /*03e6*/ 	.byte	0x07
	.zero		1


	//   ....[48]....
        /*03e8*/ 	.word	0x00002e90
        /*03ec*/ 	.word	0x00000000
        /*03f0*/ 	.word	0x00000060
        /*03f4*/ 	.short	0x010a
        /*03f6*/ 	.byte	0xff
	.zero		1


	//   ....[49]....
        /*03f8*/ 	.word	0x00003380
        /*03fc*/ 	.word	0x00000000
        /*0400*/ 	.word	0x00000050
        /*0404*/ 	.short	0x010a
        /*0406*/ 	.byte	0xff
	.zero		1


	//   ....[50]....
        /*0408*/ 	.word	0x00003480
        /*040c*/ 	.word	0x00000003
        /*0410*/ 	.word	0x00000000
        /*0414*/ 	.short	0x0101
        /*0416*/ 	.byte	0xff
	.zero		1


	//   ....[51]....
        /*0418*/ 	.word	0x00003490
        /*041c*/ 	.word	0x000000ff
        /*0420*/ 	.word	0x00000000
        /*0424*/ 	.short	0x010a
        /*0426*/ 	.byte	0x04
	.zero		1


	//   ....[52]....
        /*0428*/ 	.word	0x000034b0
        /*042c*/ 	.word	0x000000ff
        /*0430*/ 	.word	0x00000090
        /*0434*/ 	.short	0x010a
        /*0436*/ 	.byte	0x13
	.zero		1


	//   ....[53]....
        /*0438*/ 	.word	0x000035f0
        /*043c*/ 	.word	0x000000ff
        /*0440*/ 	.word	0x00000000
        /*0444*/ 	.short	0x010a
        /*0446*/ 	.byte	0x06
	.zero		1


	//   ....[54]....
        /*0448*/ 	.word	0x000036f0
        /*044c*/ 	.word	0x000000ff
        /*0450*/ 	.word	0x00000000
        /*0454*/ 	.short	0x010a
        /*0456*/ 	.byte	0x04
	.zero		1


	//   ....[55]....
        /*0458*/ 	.word	0x000038d0
        /*045c*/ 	.word	0x000000ff
        /*0460*/ 	.word	0x00000000
        /*0464*/ 	.short	0x010a
        /*0466*/ 	.byte	0x04
	.zero		1


	//   ....[56]....
        /*0468*/ 	.word	0x00003960
        /*046c*/ 	.word	0x000000ff
        /*0470*/ 	.word	0x00000000
        /*0474*/ 	.short	0x010a
        /*0476*/ 	.byte	0x05
	.zero		1


	//   ....[57]....
        /*0478*/ 	.word	0x000039f0
        /*047c*/ 	.word	0x000000ff
        /*0480*/ 	.word	0x00000000
        /*0484*/ 	.short	0x010a
        /*0486*/ 	.byte	0x05
	.zero		1


	//   ....[58]....
        /*0488*/ 	.word	0x00003a80
        /*048c*/ 	.word	0x000000ff
        /*0490*/ 	.word	0x00000000
        /*0494*/ 	.short	0x010a
        /*0496*/ 	.byte	0x04
	.zero		1


	//   ....[59]....
        /*0498*/ 	.word	0x00003f20
        /*049c*/ 	.word	0x0000000c
        /*04a0*/ 	.word	0x00000050
        /*04a4*/ 	.short	0x010a
        /*04a6*/ 	.byte	0xff
	.zero		1


	//   ....[60]....
        /*04a8*/ 	.word	0x00004090
        /*04ac*/ 	.word	0x00000000
        /*04b0*/ 	.word	0x00000000
        /*04b4*/ 	.short	0x0101
        /*04b6*/ 	.byte	0xff
	.zero		1


	//   ....[61]....
        /*04b8*/ 	.word	0x00004500
        /*04bc*/ 	.word	0x000000ff
        /*04c0*/ 	.word	0x00000048
        /*04c4*/ 	.short	0x010a
        /*04c6*/ 	.byte	0x11
	.zero		1


	//   ....[62]....
        /*04c8*/ 	.word	0x00004680
        /*04cc*/ 	.word	0x000000ff
        /*04d0*/ 	.word	0x00000038
        /*04d4*/ 	.short	0x010a
        /*04d6*/ 	.byte	0x11
	.zero		1


	//   ....[63]....
        /*04d8*/ 	.word	0x00004890
        /*04dc*/ 	.word	0x000000ff
        /*04e0*/ 	.word	0x00000030
        /*04e4*/ 	.short	0x010b
        /*04e6*/ 	.byte	0x11
	.zero		1


	//   ....[64]....
        /*04e8*/ 	.word	0x000048a0
        /*04ec*/ 	.word	0x000000ff
        /*04f0*/ 	.word	0x00000000
        /*04f4*/ 	.short	0x0101
        /*04f6*/ 	.byte	0x30
	.zero		1


	//   ....[65]....
        /*04f8*/ 	.word	0x000048e0
        /*04fc*/ 	.word	0x00000000
        /*0500*/ 	.word	0x00000038
        /*0504*/ 	.short	0x010a
        /*0506*/ 	.byte	0xff
	.zero		1


	//   ....[66]....
        /*0508*/ 	.word	0x00004c20
        /*050c*/ 	.word	0x00000003
        /*0510*/ 	.word	0x00000050
        /*0514*/ 	.short	0x010a
        /*0516*/ 	.byte	0xff
	.zero		1


	//   ....[67]....
        /*0518*/ 	.word	0x00004da0
        /*051c*/ 	.word	0x00000000
        /*0520*/ 	.word	0x00000000
        /*0524*/ 	.short	0x0101
        /*0526*/ 	.byte	0xff
	.zero		1


	//   ....[68]....
        /*0528*/ 	.word	0x00005800
        /*052c*/ 	.word	0x000000ff
        /*0530*/ 	.word	0x00000030
        /*0534*/ 	.short	0x010a
        /*0536*/ 	.byte	0x2c
	.zero		1


	//   ....[69]....
        /*0538*/ 	.word	0x00005810
        /*053c*/ 	.word	0x00000016
        /*0540*/ 	.word	0x00000070
        /*0544*/ 	.short	0x010a
        /*0546*/ 	.byte	0xff
	.zero		1


	//   ....[70]....
        /*0548*/ 	.word	0x000059c0
        /*054c*/ 	.word	0x000000ff
        /*0550*/ 	.word	0x00000030
        /*0554*/ 	.short	0x010a
        /*0556*/ 	.byte	0x2c
	.zero		1


	//   ....[71]....
        /*0558*/ 	.word	0x00005aa0
        /*055c*/ 	.word	0x000000ff
        /*0560*/ 	.word	0x00000000
        /*0564*/ 	.short	0x0101
        /*0566*/ 	.byte	0x04
	.zero		1


	//   ....[72]....
        /*0568*/ 	.word	0x00005b00
        /*056c*/ 	.word	0x00000016
        /*0570*/ 	.word	0x00000070
        /*0574*/ 	.short	0x010a
        /*0576*/ 	.byte	0xff
	.zero		1


	//   ....[73]....
        /*0578*/ 	.word	0x00005e70
        /*057c*/ 	.word	0x000000ff
        /*0580*/ 	.word	0x00000000
        /*0584*/ 	.short	0x0101
        /*0586*/ 	.byte	0x04
	.zero		1


	//   ....[74]....
        /*0588*/ 	.word	0x00006750
        /*058c*/ 	.word	0x00000000
        /*0590*/ 	.word	0x000000c0
        /*0594*/ 	.short	0x010a
        /*0596*/ 	.byte	0xff
	.zero		1


	//   ....[75]....
        /*0598*/ 	.word	0x000067b0
        /*059c*/ 	.word	0x00000000
        /*05a0*/ 	.word	0x00000018
        /*05a4*/ 	.short	0x010a
        /*05a6*/ 	.byte	0xff
	.zero		1


	//   ....[76]....
        /*05a8*/ 	.word	0x00006810
        /*05ac*/ 	.word	0x00000000
        /*05b0*/ 	.word	0x00000018
        /*05b4*/ 	.short	0x010a
        /*05b6*/ 	.byte	0xff
	.zero		1


	//   ....[77]....
        /*05b8*/ 	.word	0x00006860
        /*05bc*/ 	.word	0x00000003
        /*05c0*/ 	.word	0x00000050
        /*05c4*/ 	.short	0x010a
        /*05c6*/ 	.byte	0xff
	.zero		1


	//   ....[78]....
        /*05c8*/ 	.word	0x000068c0
        /*05cc*/ 	.word	0x00000000
        /*05d0*/ 	.word	0x00000000
        /*05d4*/ 	.short	0x010a
        /*05d6*/ 	.byte	0xff
	.zero		1


	//   ....[79]....
        /*05d8*/ 	.word	0x00006920
        /*05dc*/ 	.word	0x00000000
        /*05e0*/ 	.word	0x00000000
        /*05e4*/ 	.short	0x010a
        /*05e6*/ 	.byte	0xff
	.zero		1


	//   ....[80]....
        /*05e8*/ 	.word	0x00006970
        /*05ec*/ 	.word	0x00000002
        /*05f0*/ 	.word	0x000000b0
        /*05f4*/ 	.short	0x010a
        /*05f6*/ 	.byte	0xff
	.zero		1


	//   ....[81]....
        /*05f8*/ 	.word	0x000069d0
        /*05fc*/ 	.word	0x00000002
        /*0600*/ 	.word	0x00000060
        /*0604*/ 	.short	0x010a
        /*0606*/ 	.byte	0xff
	.zero		1


	//   ....[82]....
        /*0608*/ 	.word	0x00006a20
        /*060c*/ 	.word	0x00000002
        /*0610*/ 	.word	0x00000050
        /*0614*/ 	.short	0x010a
        /*0616*/ 	.byte	0xff
	.zero		1


	//   ....[83]....
        /*0618*/ 	.word	0x00006a80
        /*061c*/ 	.word	0x00000000
        /*0620*/ 	.word	0x00000060
        /*0624*/ 	.short	0x010a
        /*0626*/ 	.byte	0xff
	.zero		1


	//   ....[84]....
        /*0628*/ 	.word	0x00006ad0
        /*062c*/ 	.word	0x00000000
        /*0630*/ 	.word	0x00000050
        /*0634*/ 	.short	0x010a
        /*0636*/ 	.byte	0xff
	.zero		1


	//   ....[85]....
        /*0638*/ 	.word	0x00006b30
        /*063c*/ 	.word	0x00000002
        /*0640*/ 	.word	0x00000090
        /*0644*/ 	.short	0x010a
        /*0646*/ 	.byte	0xff
	.zero		1


	//   ....[86]....
        /*0648*/ 	.word	0x00006b90
        /*064c*/ 	.word	0x00000000
        /*0650*/ 	.word	0x00000000
        /*0654*/ 	.short	0x010a
        /*0656*/ 	.byte	0xff
	.zero		1


	//   ....[87]....
        /*0658*/ 	.word	0x00006bf0
        /*065c*/ 	.word	0x00000000
        /*0660*/ 	.word	0x00000000
        /*0664*/ 	.short	0x010a
        /*0666*/ 	.byte	0xff
	.zero		1


	//   ....[88]....
        /*0668*/ 	.word	0x00006c50
        /*066c*/ 	.word	0x00000000
        /*0670*/ 	.word	0x00000000
        /*0674*/ 	.short	0x010a
        /*0676*/ 	.byte	0xff
	.zero		1


	//   ....[89]....
        /*0678*/ 	.word	0x00006cb0
        /*067c*/ 	.word	0x00000000
        /*0680*/ 	.word	0x00000000
        /*0684*/ 	.short	0x010a
        /*0686*/ 	.byte	0xff
	.zero		1


	//   ....[90]....
        /*0688*/ 	.word	0x00006d10
        /*068c*/ 	.word	0x00000000
        /*0690*/ 	.word	0x00000000
        /*0694*/ 	.short	0x010a
        /*0696*/ 	.byte	0xff
	.zero		1


	//   ....[91]....
        /*0698*/ 	.word	0x00006d60
        /*069c*/ 	.word	0x0000000c
        /*06a0*/ 	.word	0x00000050
        /*06a4*/ 	.short	0x010a
        /*06a6*/ 	.byte	0xff
	.zero		1


	//   ....[92]....
        /*06a8*/ 	.word	0x00006dc0
        /*06ac*/ 	.word	0x00000000
        /*06b0*/ 	.word	0x00000048
        /*06b4*/ 	.short	0x010a
        /*06b6*/ 	.byte	0xff
	.zero		1


	//   ....[93]....
        /*06b8*/ 	.word	0x00006e20
        /*06bc*/ 	.word	0x00000000
        /*06c0*/ 	.word	0x00000038
        /*06c4*/ 	.short	0x010a
        /*06c6*/ 	.byte	0xff
	.zero		1


	//   ....[94]....
        /*06c8*/ 	.word	0x00006e70
        /*06cc*/ 	.word	0x00000003
        /*06d0*/ 	.word	0x00000050
        /*06d4*/ 	.short	0x010a
        /*06d6*/ 	.byte	0xff
	.zero		1


	//   ....[95]....
        /*06d8*/ 	.word	0x00006ed0
        /*06dc*/ 	.word	0x00000000
        /*06e0*/ 	.word	0x00000030
        /*06e4*/ 	.short	0x010a
        /*06e6*/ 	.byte	0xff
	.zero		1


	//   ....[96]....
        /*06e8*/ 	.word	0x00006f20
        /*06ec*/ 	.word	0x00000016
        /*06f0*/ 	.word	0x00000070
        /*06f4*/ 	.short	0x010a
        /*06f6*/ 	.byte	0xff
	.zero		1


	//----- nvinfo : EIATTR_NUM_MBARRIERS
	.align		4
.L_47:
        /*06f8*/ 	.byte	0x03, 0x38
        /*06fa*/ 	.short	0x001a


	//----- nvinfo : EIATTR_EXIT_INSTR_OFFSETS
	.align		4
        /*06fc*/ 	.byte	0x04, 0x1c
        /*06fe*/ 	.short	(.L_49 - .L_48)


	//   ....[0]....
.L_48:
        /*0700*/ 	.word	0x00002970


	//   ....[1]....
        /*0704*/ 	.word	0x00002e60


	//   ....[2]....
        /*0708*/ 	.word	0x00002ec0


	//   ....[3]....
        /*070c*/ 	.word	0x00003ce0


	//   ....[4]....
        /*0710*/ 	.word	0x00004910


	//   ....[5]....
        /*0714*/ 	.word	0x00004950


	//   ....[6]....
        /*0718*/ 	.word	0x00006740


	//----- nvinfo : EIATTR_MAX_THREADS
	.align		4
.L_49:
        /*071c*/ 	.byte	0x04, 0x05
        /*071e*/ 	.short	(.L_51 - .L_50)
.L_50:
        /*0720*/ 	.word	0x00000100
        /*0724*/ 	.word	0x00000001
        /*0728*/ 	.word	0x00000001


	//----- nvinfo : EIATTR_CRS_STACK_SIZE
	.align		4
.L_51:
        /*072c*/ 	.byte	0x04, 0x1e
        /*072e*/ 	.short	(.L_53 - .L_52)
.L_52:
        /*0730*/ 	.word	0x00000000


	//----- nvinfo : EIATTR_CBANK_PARAM_SIZE
	.align		4
.L_53:
        /*0734*/ 	.byte	0x03, 0x19
        /*0736*/ 	.short	0x0800


	//----- nvinfo : EIATTR_PARAM_CBANK
	.align		4
        /*0738*/ 	.byte	0x04, 0x0a
        /*073a*/ 	.short	(.L_55 - .L_54)
	.align		4
.L_54:
        /*073c*/ 	.word	index@(.nv.constant0._ZN7cutlass13device_kernelINS_4gemm6kernel13GemmUniversalIN4cute5tupleIJiiiiEEENS1_10collective13CollectiveMmaINS1_35MainloopSm100TmaUmmaWarpSpecializedILi3ELi2ELi4ENS5_IJNS4_1CILi2EEESB_NSA_ILi1EEEEEEEENS5_IJNSA_ILi64EEESF_NSA_ILi32EEEEEENS_12float_e5m2_tENS5_IJlSC_lEEESI_SJ_NS4_8TiledMMAINS4_8MMA_AtomIJNS4_10MMA_TraitsINS4_19SM100_MMA_F8F6F4_SSEJSI_SI_fSF_SF_NS4_17integral_constantINS4_4UMMA5MajorELSQ_0EEESR_NSO_INSP_7ScaleInELSS_0EEEST_EEEEEENS4_6LayoutINS5_IJSC_SC_SC_EEENS5_IJNSA_ILi0EEESY_SY_EEEEENS5_IJNS4_10UnderscoreES11_S11_EEEEENS4_23SM90_TMA_LOAD_MULTICASTENS4_14ComposedLayoutINS4_7SwizzleILi1ELi4ELi3EEENS4_18smem_ptr_flag_bitsILi8EEENSW_INS5_IJNSA_ILi8EEESG_EEENS5_IJSG_SC_EEEEEEEvNS4_8identityES14_S1E_vS1F_EENS_8epilogue10collective18CollectiveEpilogueINS1H_23Sm100TmaWarpSpecializedILi1ELi1ELi32ELb0ELb0EEEJSH_NS5_IJNSW_ISF_SC_EES1M_EEESI_SJ_SI_SJ_NS1H_6fusion15FusionCallbacksIS1L_NS1O_17LinearCombinationISI_fSI_fLNS_15FloatRoundStyleE2EEESH_S1N_JEEENS4_5SM1004TMEM4LOAD26SM100_TMEM_LOAD_16dp32b32xENS4_13SM90_TMA_LOADENS15_INS16_ILi2ELi4ELi3EEES19_NSW_INS5_IJS1A_SF_EEENS5_IJSF_SC_EEEEEEENS4_39AutoVectorizingCopyWithAssumedAlignmentILi128EEENS4_14SM90_TMA_STOREES23_S25_S25_EEEvvEEEEvNT_6ParamsE)
        /*0740*/ 	.short	0x0380
        /*0742*/ 	.short	0x0800


	//----- nvinfo : EIATTR_SW_WAR
	.align		4
.L_55:
        /*0744*/ 	.byte	0x04, 0x36
        /*0746*/ 	.short	(.L_57 - .L_56)
.L_56:
        /*0748*/ 	.word	0x00000008
.L_57:


//--------------------- .nv.callgraph             --------------------------
	.section	.nv.callgraph,"",@"SHT_CUDA_CALLGRAPH"
	.align	4
	.sectionentsize	8
	.align		4
        /*0000*/ 	.word	0x00000000
	.align		4
        /*0004*/ 	.word	0xffffffff
	.align		4
        /*0008*/ 	.word	index@(_ZN7cutlass13device_kernelINS_4gemm6kernel13GemmUniversalIN4cute5tupleIJiiiiEEENS1_10collective13CollectiveMmaINS1_35MainloopSm100TmaUmmaWarpSpecializedILi3ELi2ELi4ENS5_IJNS4_1CILi2EEESB_NSA_ILi1EEEEEEEENS5_IJNSA_ILi64EEESF_NSA_ILi32EEEEEENS_12float_e5m2_tENS5_IJlSC_lEEESI_SJ_NS4_8TiledMMAINS4_8MMA_AtomIJNS4_10MMA_TraitsINS4_19SM100_MMA_F8F6F4_SSEJSI_SI_fSF_SF_NS4_17integral_constantINS4_4UMMA5MajorELSQ_0EEESR_NSO_INSP_7ScaleInELSS_0EEEST_EEEEEENS4_6LayoutINS5_IJSC_SC_SC_EEENS5_IJNSA_ILi0EEESY_SY_EEEEENS5_IJNS4_10UnderscoreES11_S11_EEEEENS4_23SM90_TMA_LOAD_MULTICASTENS4_14ComposedLayoutINS4_7SwizzleILi1ELi4ELi3EEENS4_18smem_ptr_flag_bitsILi8EEENSW_INS5_IJNSA_ILi8EEESG_EEENS5_IJSG_SC_EEEEEEEvNS4_8identityES14_S1E_vS1F_EENS_8epilogue10collective18CollectiveEpilogueINS1H_23Sm100TmaWarpSpecializedILi1ELi1ELi32ELb0ELb0EEEJSH_NS5_IJNSW_ISF_SC_EES1M_EEESI_SJ_SI_SJ_NS1H_6fusion15FusionCallbacksIS1L_NS1O_17LinearCombinationISI_fSI_fLNS_15FloatRoundStyleE2EEESH_S1N_JEEENS4_5SM1004TMEM4LOAD26SM100_TMEM_LOAD_16dp32b32xENS4_13SM90_TMA_LOADENS15_INS16_ILi2ELi4ELi3EEES19_NSW_INS5_IJS1A_SF_EEENS5_IJSF_SC_EEEEEEENS4_39AutoVectorizingCopyWithAssumedAlignmentILi128EEENS4_14SM90_TMA_STOREES23_S25_S25_EEEvvEEEEvNT_6ParamsE)
	.align		4
        /*000c*/ 	.word	index@(__assertfail)
	.align		4
        /*0010*/ 	.word	0x00000000
	.align		4
        /*0014*/ 	.word	0xfffffffe
	.align		4
        /*0018*/ 	.word	0x00000000
	.align		4
        /*001c*/ 	.word	0xfffffffd
	.align		4
        /*0020*/ 	.word	0x00000000
	.align		4
        /*0024*/ 	.word	0xfffffffc


//--------------------- .nv.constant4             --------------------------
	.section	.nv.constant4,"a",@progbits
	.align	8
	.align		8
.nv.constant4:
        /*0000*/ 	.dword	__assertfail
	.align		8
        /*0008*/ 	.dword	__unnamed_1
	.align		8
        /*0010*/ 	.dword	__unnamed_2
	.align		8
        /*0018*/ 	.dword	_ZN39_INTERNAL_25b95f8c_4_k_cu_8ba9276d_87764cuda3std3__45__cpo5beginE
	.align		8
        /*0020*/ 	.dword	_ZN39_INTERNAL_25b95f8c_4_k_cu_8ba9276d_87764cuda3std3__45__cpo3endE
	.align		8
        /*0028*/ 	.dword	_ZN39_INTERNAL_25b95f8c_4_k_cu_8ba9276d_87764cuda3std3__45__cpo6cbeginE
	.align		8
        /*0030*/ 	.dword	_ZN39_INTERNAL_25b95f8c_4_k_cu_8ba9276d_87764cuda3std3__45__cpo4cendE
	.align		8
        /*0038*/ 	.dword	_ZN39_INTERNAL_25b95f8c_4_k_cu_8ba9276d_87764cuda3std3__441_GLOBAL__N__25b95f8c_4_k_cu_8ba9276d_87766ignoreE
	.align		8
        /*0040*/ 	.dword	_ZN39_INTERNAL_25b95f8c_4_k_cu_8ba9276d_87764cuda3std3__419piecewise_constructE
	.align		8
        /*0048*/ 	.dword	_ZN39_INTERNAL_25b95f8c_4_k_cu_8ba9276d_87764cuda3std3__48in_placeE
	.align		8
        /*0050*/ 	.dword	_ZN39_INTERNAL_25b95f8c_4_k_cu_8ba9276d_87764cuda3std6ranges3__45__cpo4swapE
	.align		8
        /*0058*/ 	.dword	_ZN39_INTERNAL_25b95f8c_4_k_cu_8ba9276d_87764cuda3std6ranges3__45__cpo9iter_moveE
	.align		8
        /*0060*/ 	.dword	_ZN39_INTERNAL_25b95f8c_4_k_cu_8ba9276d_87764cute7productE
	.align		8
        /*0068*/ 	.dword	_ZN39_INTERNAL_25b95f8c_4_k_cu_8ba9276d_87764cute1_E
	.align		8
        /*0070*/ 	.dword	$str$25
	.align		8
        /*0078*/ 	.dword	$str$26
	.align		8
        /*0080*/ 	.dword	$str$27
	.align		8
        /*0088*/ 	.dword	$str$28


//--------------------- .text._ZN7cutlass13device_kernelINS_4gemm6kernel13GemmUniversalIN4cute5tupleIJiiiiEEENS1_10collective13CollectiveMmaINS1_35MainloopSm100TmaUmmaWarpSpecializedILi3ELi2ELi4ENS5_IJNS4_1CILi2EEESB_NSA_ILi1EEEEEEEENS5_IJNSA_ILi64EEESF_NSA_ILi32EEEEEENS_12float_e5m2_tENS5_IJlSC_lEEESI_SJ_NS4_8TiledMMAINS4_8MMA_AtomIJNS4_10MMA_TraitsINS4_19SM100_MMA_F8F6F4_SSEJSI_SI_fSF_SF_NS4_17integral_constantINS4_4UMMA5MajorELSQ_0EEESR_NSO_INSP_7ScaleInELSS_0EEEST_EEEEEENS4_6LayoutINS5_IJSC_SC_SC_EEENS5_IJNSA_ILi0EEESY_SY_EEEEENS5_IJNS4_10UnderscoreES11_S11_EEEEENS4_23SM90_TMA_LOAD_MULTICASTENS4_14ComposedLayoutINS4_7SwizzleILi1ELi4ELi3EEENS4_18smem_ptr_flag_bitsILi8EEENSW_INS5_IJNSA_ILi8EEESG_EEENS5_IJSG_SC_EEEEEEEvNS4_8identityES14_S1E_vS1F_EENS_8epilogue10collective18CollectiveEpilogueINS1H_23Sm100TmaWarpSpecializedILi1ELi1ELi32ELb0ELb0EEEJSH_NS5_IJNSW_ISF_SC_EES1M_EEESI_SJ_SI_SJ_NS1H_6fusion15FusionCallbacksIS1L_NS1O_17LinearCombinationISI_fSI_fLNS_15FloatRoundStyleE2EEESH_S1N_JEEENS4_5SM1004TMEM4LOAD26SM100_TMEM_LOAD_16dp32b32xENS4_13SM90_TMA_LOADENS15_INS16_ILi2ELi4ELi3EEES19_NSW_INS5_IJS1A_SF_EEENS5_IJSF_SC_EEEEEEENS4_39AutoVectorizingCopyWithAssumedAlignmentILi128EEENS4_14SM90_TMA_STOREES23_S25_S25_EEEvvEEEEvNT_6ParamsE --------------------------
	.section	.text._ZN7cutlass13device_kernelINS_4gemm6kernel13GemmUniversalIN4cute5tupleIJiiiiEEENS1_10collective13CollectiveMmaINS1_35MainloopSm100TmaUmmaWarpSpecializedILi3ELi2ELi4ENS5_IJNS4_1CILi2EEESB_NSA_ILi1EEEEEEEENS5_IJNSA_ILi64EEESF_NSA_ILi32EEEEEENS_12float_e5m2_tENS5_IJlSC_lEEESI_SJ_NS4_8TiledMMAINS4_8MMA_AtomIJNS4_10MMA_TraitsINS4_19SM100_MMA_F8F6F4_SSEJSI_SI_fSF_SF_NS4_17integral_constantINS4_4UMMA5MajorELSQ_0EEESR_NSO_INSP_7ScaleInELSS_0EEEST_EEEEEENS4_6LayoutINS5_IJSC_SC_SC_EEENS5_IJNSA_ILi0EEESY_SY_EEEEENS5_IJNS4_10UnderscoreES11_S11_EEEEENS4_23SM90_TMA_LOAD_MULTICASTENS4_14ComposedLayoutINS4_7SwizzleILi1ELi4ELi3EEENS4_18smem_ptr_flag_bitsILi8EEENSW_INS5_IJNSA_ILi8EEESG_EEENS5_IJSG_SC_EEEEEEEvNS4_8identityES14_S1E_vS1F_EENS_8epilogue10collective18CollectiveEpilogueINS1H_23Sm100TmaWarpSpecializedILi1ELi1ELi32ELb0ELb0EEEJSH_NS5_IJNSW_ISF_SC_EES1M_EEESI_SJ_SI_SJ_NS1H_6fusion15FusionCallbacksIS1L_NS1O_17LinearCombinationISI_fSI_fLNS_15FloatRoundStyleE2EEESH_S1N_JEEENS4_5SM1004TMEM4LOAD26SM100_TMEM_LOAD_16dp32b32xENS4_13SM90_TMA_LOADENS15_INS16_ILi2ELi4ELi3EEES19_NSW_INS5_IJS1A_SF_EEENS5_IJSF_SC_EEEEEEENS4_39AutoVectorizingCopyWithAssumedAlignmentILi128EEENS4_14SM90_TMA_STOREES23_S25_S25_EEEvvEEEEvNT_6ParamsE,"ax",@progbits
	.align	128
.text._ZN7cutlass13device_kernelINS_4gemm6kernel13GemmUniversalIN4cute5tupleIJiiiiEEENS1_10collective13CollectiveMmaINS1_35MainloopSm100TmaUmmaWarpSpecializedILi3ELi2ELi4ENS5_IJNS4_1CILi2EEESB_NSA_ILi1EEEEEEEENS5_IJNSA_ILi64EEESF_NSA_ILi32EEEEEENS_12float_e5m2_tENS5_IJlSC_lEEESI_SJ_NS4_8TiledMMAINS4_8MMA_AtomIJNS4_10MMA_TraitsINS4_19SM100_MMA_F8F6F4_SSEJSI_SI_fSF_SF_NS4_17integral_constantINS4_4UMMA5MajorELSQ_0EEESR_NSO_INSP_7ScaleInELSS_0EEEST_EEEEEENS4_6LayoutINS5_IJSC_SC_SC_EEENS5_IJNSA_ILi0EEESY_SY_EEEEENS5_IJNS4_10UnderscoreES11_S11_EEEEENS4_23SM90_TMA_LOAD_MULTICASTENS4_14ComposedLayoutINS4_7SwizzleILi1ELi4ELi3EEENS4_18smem_ptr_flag_bitsILi8EEENSW_INS5_IJNSA_ILi8EEESG_EEENS5_IJSG_SC_EEEEEEEvNS4_8identityES14_S1E_vS1F_EENS_8epilogue10collective18CollectiveEpilogueINS1H_23Sm100TmaWarpSpecializedILi1ELi1ELi32ELb0ELb0EEEJSH_NS5_IJNSW_ISF_SC_EES1M_EEESI_SJ_SI_SJ_NS1H_6fusion15FusionCallbacksIS1L_NS1O_17LinearCombinationISI_fSI_fLNS_15FloatRoundStyleE2EEESH_S1N_JEEENS4_5SM1004TMEM4LOAD26SM100_TMEM_LOAD_16dp32b32xENS4_13SM90_TMA_LOADENS15_INS16_ILi2ELi4ELi3EEES19_NSW_INS5_IJS1A_SF_EEENS5_IJSF_SC_EEEEEEENS4_39AutoVectorizingCopyWithAssumedAlignmentILi128EEENS4_14SM90_TMA_STOREES23_S25_S25_EEEvvEEEEvNT_6ParamsE:
        .type           _ZN7cutlass13device_kernelINS_4gemm6kernel13GemmUniversalIN4cute5tupleIJiiiiEEENS1_10collective13CollectiveMmaINS1_35MainloopSm100TmaUmmaWarpSpecializedILi3ELi2ELi4ENS5_IJNS4_1CILi2EEESB_NSA_ILi1EEEEEEEENS5_IJNSA_ILi64EEESF_NSA_ILi32EEEEEENS_12float_e5m2_tENS5_IJlSC_lEEESI_SJ_NS4_8TiledMMAINS4_8MMA_AtomIJNS4_10MMA_TraitsINS4_19SM100_MMA_F8F6F4_SSEJSI_SI_fSF_SF_NS4_17integral_constantINS4_4UMMA5MajorELSQ_0EEESR_NSO_INSP_7ScaleInELSS_0EEEST_EEEEEENS4_6LayoutINS5_IJSC_SC_SC_EEENS5_IJNSA_ILi0EEESY_SY_EEEEENS5_IJNS4_10UnderscoreES11_S11_EEEEENS4_23SM90_TMA_LOAD_MULTICASTENS4_14ComposedLayoutINS4_7SwizzleILi1ELi4ELi3EEENS4_18smem_ptr_flag_bitsILi8EEENSW_INS5_IJNSA_ILi8EEESG_EEENS5_IJSG_SC_EEEEEEEvNS4_8identityES14_S1E_vS1F_EENS_8epilogue10collective18CollectiveEpilogueINS1H_23Sm100TmaWarpSpecializedILi1ELi1ELi32ELb0ELb0EEEJSH_NS5_IJNSW_ISF_SC_EES1M_EEESI_SJ_SI_SJ_NS1H_6fusion15FusionCallbacksIS1L_NS1O_17LinearCombinationISI_fSI_fLNS_15FloatRoundStyleE2EEESH_S1N_JEEENS4_5SM1004TMEM4LOAD26SM100_TMEM_LOAD_16dp32b32xENS4_13SM90_TMA_LOADENS15_INS16_ILi2ELi4ELi3EEES19_NSW_INS5_IJS1A_SF_EEENS5_IJSF_SC_EEEEEEENS4_39AutoVectorizingCopyWithAssumedAlignmentILi128EEENS4_14SM90_TMA_STOREES23_S25_S25_EEEvvEEEEvNT_6ParamsE,@function
        .size           _ZN7cutlass13device_kernelINS_4gemm6kernel13GemmUniversalIN4cute5tupleIJiiiiEEENS1_10collective13CollectiveMmaINS1_35MainloopSm100TmaUmmaWarpSpecializedILi3ELi2ELi4ENS5_IJNS4_1CILi2EEESB_NSA_ILi1EEEEEEEENS5_IJNSA_ILi64EEESF_NSA_ILi32EEEEEENS_12float_e5m2_tENS5_IJlSC_lEEESI_SJ_NS4_8TiledMMAINS4_8MMA_AtomIJNS4_10MMA_TraitsINS4_19SM100_MMA_F8F6F4_SSEJSI_SI_fSF_SF_NS4_17integral_constantINS4_4UMMA5MajorELSQ_0EEESR_NSO_INSP_7ScaleInELSS_0EEEST_EEEEEENS4_6LayoutINS5_IJSC_SC_SC_EEENS5_IJNSA_ILi0EEESY_SY_EEEEENS5_IJNS4_10UnderscoreES11_S11_EEEEENS4_23SM90_TMA_LOAD_MULTICASTENS4_14ComposedLayoutINS4_7SwizzleILi1ELi4ELi3EEENS4_18smem_ptr_flag_bitsILi8EEENSW_INS5_IJNSA_ILi8EEESG_EEENS5_IJSG_SC_EEEEEEEvNS4_8identityES14_S1E_vS1F_EENS_8epilogue10collective18CollectiveEpilogueINS1H_23Sm100TmaWarpSpecializedILi1ELi1ELi32ELb0ELb0EEEJSH_NS5_IJNSW_ISF_SC_EES1M_EEESI_SJ_SI_SJ_NS1H_6fusion15FusionCallbacksIS1L_NS1O_17LinearCombinationISI_fSI_fLNS_15FloatRoundStyleE2EEESH_S1N_JEEENS4_5SM1004TMEM4LOAD26SM100_TMEM_LOAD_16dp32b32xENS4_13SM90_TMA_LOADENS15_INS16_ILi2ELi4ELi3EEES19_NSW_INS5_IJS1A_SF_EEENS5_IJSF_SC_EEEEEEENS4_39AutoVectorizingCopyWithAssumedAlignmentILi128EEENS4_14SM90_TMA_STOREES23_S25_S25_EEEvvEEEEvNT_6ParamsE,(.L_x_132 - _ZN7cutlass13device_kernelINS_4gemm6kernel13GemmUniversalIN4cute5tupleIJiiiiEEENS1_10collective13CollectiveMmaINS1_35MainloopSm100TmaUmmaWarpSpecializedILi3ELi2ELi4ENS5_IJNS4_1CILi2EEESB_NSA_ILi1EEEEEEEENS5_IJNSA_ILi64EEESF_NSA_ILi32EEEEEENS_12float_e5m2_tENS5_IJlSC_lEEESI_SJ_NS4_8TiledMMAINS4_8MMA_AtomIJNS4_10MMA_TraitsINS4_19SM100_MMA_F8F6F4_SSEJSI_SI_fSF_SF_NS4_17integral_constantINS4_4UMMA5MajorELSQ_0EEESR_NSO_INSP_7ScaleInELSS_0EEEST_EEEEEENS4_6LayoutINS5_IJSC_SC_SC_EEENS5_IJNSA_ILi0EEESY_SY_EEEEENS5_IJNS4_10UnderscoreES11_S11_EEEEENS4_23SM90_TMA_LOAD_MULTICASTENS4_14ComposedLayoutINS4_7SwizzleILi1ELi4ELi3EEENS4_18smem_ptr_flag_bitsILi8EEENSW_INS5_IJNSA_ILi8EEESG_EEENS5_IJSG_SC_EEEEEEEvNS4_8identityES14_S1E_vS1F_EENS_8epilogue10collective18CollectiveEpilogueINS1H_23Sm100TmaWarpSpecializedILi1ELi1ELi32ELb0ELb0EEEJSH_NS5_IJNSW_ISF_SC_EES1M_EEESI_SJ_SI_SJ_NS1H_6fusion15FusionCallbacksIS1L_NS1O_17LinearCombinationISI_fSI_fLNS_15FloatRoundStyleE2EEESH_S1N_JEEENS4_5SM1004TMEM4LOAD26SM100_TMEM_LOAD_16dp32b32xENS4_13SM90_TMA_LOADENS15_INS16_ILi2ELi4ELi3EEES19_NSW_INS5_IJS1A_SF_EEENS5_IJSF_SC_EEEEEEENS4_39AutoVectorizingCopyWithAssumedAlignmentILi128EEENS4_14SM90_TMA_STOREES23_S25_S25_EEEvvEEEEvNT_6ParamsE)
        .other          _ZN7cutlass13device_kernelINS_4gemm6kernel13GemmUniversalIN4cute5tupleIJiiiiEEENS1_10collective13CollectiveMmaINS1_35MainloopSm100TmaUmmaWarpSpecializedILi3ELi2ELi4ENS5_IJNS4_1CILi2EEESB_NSA_ILi1EEEEEEEENS5_IJNSA_ILi64EEESF_NSA_ILi32EEEEEENS_12float_e5m2_tENS5_IJlSC_lEEESI_SJ_NS4_8TiledMMAINS4_8MMA_AtomIJNS4_10MMA_TraitsINS4_19SM100_MMA_F8F6F4_SSEJSI_SI_fSF_SF_NS4_17integral_constantINS4_4UMMA5MajorELSQ_0EEESR_NSO_INSP_7ScaleInELSS_0EEEST_EEEEEENS4_6LayoutINS5_IJSC_SC_SC_EEENS5_IJNSA_ILi0EEESY_SY_EEEEENS5_IJNS4_10UnderscoreES11_S11_EEEEENS4_23SM90_TMA_LOAD_MULTICASTENS4_14ComposedLayoutINS4_7SwizzleILi1ELi4ELi3EEENS4_18smem_ptr_flag_bitsILi8EEENSW_INS5_IJNSA_ILi8EEESG_EEENS5_IJSG_SC_EEEEEEEvNS4_8identityES14_S1E_vS1F_EENS_8epilogue10collective18CollectiveEpilogueINS1H_23Sm100TmaWarpSpecializedILi1ELi1ELi32ELb0ELb0EEEJSH_NS5_IJNSW_ISF_SC_EES1M_EEESI_SJ_SI_SJ_NS1H_6fusion15FusionCallbacksIS1L_NS1O_17LinearCombinationISI_fSI_fLNS_15FloatRoundStyleE2EEESH_S1N_JEEENS4_5SM1004TMEM4LOAD26SM100_TMEM_LOAD_16dp32b32xENS4_13SM90_TMA_LOADENS15_INS16_ILi2ELi4ELi3EEES19_NSW_INS5_IJS1A_SF_EEENS5_IJSF_SC_EEEEEEENS4_39AutoVectorizingCopyWithAssumedAlignmentILi128EEENS4_14SM90_TMA_STOREES23_S25_S25_EEEvvEEEEvNT_6ParamsE,@"STO_CUDA_ENTRY STV_DEFAULT"
_ZN7cutlass13device_kernelINS_4gemm6kernel13GemmUniversalIN4cute5tupleIJiiiiEEENS1_10collective13CollectiveMmaINS1_35MainloopSm100TmaUmmaWarpSpecializedILi3ELi2ELi4ENS5_IJNS4_1CILi2EEESB_NSA_ILi1EEEEEEEENS5_IJNSA_ILi64EEESF_NSA_ILi32EEEEEENS_12float_e5m2_tENS5_IJlSC_lEEESI_SJ_NS4_8TiledMMAINS4_8MMA_AtomIJNS4_10MMA_TraitsINS4_19SM100_MMA_F8F6F4_SSEJSI_SI_fSF_SF_NS4_17integral_constantINS4_4UMMA5MajorELSQ_0EEESR_NSO_INSP_7ScaleInELSS_0EEEST_EEEEEENS4_6LayoutINS5_IJSC_SC_SC_EEENS5_IJNSA_ILi0EEESY_SY_EEEEENS5_IJNS4_10UnderscoreES11_S11_EEEEENS4_23SM90_TMA_LOAD_MULTICASTENS4_14ComposedLayoutINS4_7SwizzleILi1ELi4ELi3EEENS4_18smem_ptr_flag_bitsILi8EEENSW_INS5_IJNSA_ILi8EEESG_EEENS5_IJSG_SC_EEEEEEEvNS4_8identityES14_S1E_vS1F_EENS_8epilogue10collective18CollectiveEpilogueINS1H_23Sm100TmaWarpSpecializedILi1ELi1ELi32ELb0ELb0EEEJSH_NS5_IJNSW_ISF_SC_EES1M_EEESI_SJ_SI_SJ_NS1H_6fusion15FusionCallbacksIS1L_NS1O_17LinearCombinationISI_fSI_fLNS_15FloatRoundStyleE2EEESH_S1N_JEEENS4_5SM1004TMEM4LOAD26SM100_TMEM_LOAD_16dp32b32xENS4_13SM90_TMA_LOADENS15_INS16_ILi2ELi4ELi3EEES19_NSW_INS5_IJS1A_SF_EEENS5_IJSF_SC_EEEEEEENS4_39AutoVectorizingCopyWithAssumedAlignmentILi128EEENS4_14SM90_TMA_STOREES23_S25_S25_EEEvvEEEEvNT_6ParamsE:
[----:B------:R-:W1:Y:S01]  /*0000*/  LDC R1, c[0x0][0x37c] ;  /* 0x0000df00ff017b82 */ /* 0x000e620000000800 */
[----:B------:R-:W2:Y:S01]  /*0010*/  S2R R76, SR_TID.X ;  /* 0x00000000004c7919 */ /* 0x000ea20000002100 */
[----:B------:R-:W3:Y:S01]  /*0020*/  LDCU.64 UR8, c[0x0][0x890] ;  /* 0x00011200ff0877ac */ /* 0x000ee20008000a00 */
[----:B------:R-:W-:Y:S02]  /*0030*/  PRMT R79, RZ, 0x7610, R79 ;  /* 0x00007610ff4f7816 */ /* 0x000fe4000000004f */
[----:B------:R-:W-:Y:S01]  /*0040*/  ELECT P3, URZ, PT ;  /* 0x0000000000ff782f */ /* 0x000fe20003860000 */
[----:B---3--:R-:W-:-:S04]  /*0050*/  UISETP.NE.U32.AND UP0, UPT, UR8, URZ, UPT ;  /* 0x000000ff0800728c */ /* 0x008fc8000bf05070 */
[----:B------:R-:W-:Y:S01]  /*0060*/  UISETP.NE.AND.EX UP0, UPT, UR9, URZ, UPT, UP0 ;  /* 0x000000ff0900728c */ /* 0x000fe2000bf05300 */
[----:B--2---:R-:W-:-:S05]  /*0070*/  SHF.R.U32.HI R80, RZ, 0x5, R76 ;  /* 0x00000005ff507819 */ /* 0x004fca000001164c */
[----:B------:R-:W2:Y:S02]  /*0080*/  SHFL.IDX PT, R0, R80, RZ, 0x1f ;  /* 0x00001fff50007589 */ /* 0x000ea400000e0000 */
[----:B--2---:R-:W-:Y:S01]  /*0090*/  R2UR UR22, R0 ;  /* 0x00000000001672ca */ /* 0x004fe200000e0000 */
[----:B-1----:R-:W-:-:S14]  /*00a0*/  BRA.U UP0, `(.L_x_0) ;  /* 0x0000000100307547 */ /* 0x002fdc000b800000 */
[----:B------:R-:W1:Y:S02]  /*00b0*/  LDCU.64 UR4, c[0x0][0x888] ;  /* 0x00011100ff0477ac */ /* 0x000e640008000a00 */
[----:B-1----:R-:W-:-:S04]  /*00c0*/  UISETP.NE.U32.AND UP0, UPT, UR4, URZ, UPT ;  /* 0x000000ff0400728c */ /* 0x002fc8000bf05070 */
[----:B------:R-:W-:-:S09]  /*00d0*/  UISETP.NE.AND.EX UP0, UPT, UR5, URZ, UPT, UP0 ;  /* 0x000000ff0500728c */ /* 0x000fd2000bf05300 */
[----:B------:R-:W-:Y:S05]  /*00e0*/  BRA.U !UP0, `(.L_x_1) ;  /* 0x0000000108147547 */ /* 0x000fea000b800000 */
[----:B------:R-:W1:Y:S01]  /*00f0*/  LDC.64 R2, c[0x0][0x888] ;  /* 0x00022200ff027b82 */ /* 0x000e620000000a00 */
[----:B------:R-:W1:Y:S02]  /*0100*/  LDCU.64 UR4, c[0x0][0x358] ;  /* 0x00006b00ff0477ac */ /* 0x000e640008000a00 */
[----:B-1----:R1:W5:Y:S01]  /*0110*/  LDG.E R39, desc[UR4][R2.64] ;  /* 0x0000000402277981 */ /* 0x002362000c1e1900 */
[----:B------:R-:W-:Y:S01]  /*0120*/  HFMA2 R79, -RZ, RZ, 0, 5.9604644775390625e-08 ;  /* 0x00000001ff4f7431 */ /* 0x000fe200000001ff */
[----:B------:R-:W-:Y:S05]  /*0130*/  BRA `(.L_x_0) ;  /* 0x00000000000c7947 */ /* 0x000fea0003800000 */
.L_x_1:
[----:B------:R-:W1:Y:S01]  /*0140*/  LDCU UR4, c[0x0][0x880] ;  /* 0x00011000ff0477ac */ /* 0x000e620008000800 */
[----:B------:R-:W-:Y:S01]  /*0150*/  HFMA2 R79, -RZ, RZ, 0, 5.9604644775390625e-08 ;  /* 0x00000001ff4f7431 */ /* 0x000fe200000001ff */
[----:B-1----:R-:W-:-:S07]  /*0160*/  MOV R39, UR4 ;  /* 0x0000000400277c02 */ /* 0x002fce0008000f00 */
.L_x_0:
[----:B------:R-:W2:Y:S02]  /*0170*/  LDCU.64 UR4, c[0x0][0x8b0] ;  /* 0x00011600ff0477ac */ /* 0x000ea40008000a00 */
[----:B--2---:R-:W-:-:S04]  /*0180*/  UISETP.NE.U32.AND UP0, UPT, UR4, URZ, UPT ;  /* 0x000000ff0400728c */ /* 0x004fc8000bf05070 */
[----:B------:R-:W-:-:S09]  /*0190*/  UISETP.NE.AND.EX UP0, UPT, UR5, URZ, UPT, UP0 ;  /* 0x000000ff0500728c */ /* 0x000fd2000bf05300 */
[----:B------:R-:W-:Y:S05]  /*01a0*/  BRA.U UP0, `(.L_x_2) ;  /* 0x0000000100287547 */ /* 0x000fea000b800000 */
[----:B------:R-:W2:Y:S02]  /*01b0*/  LDCU.64 UR4, c[0x0][0x8a8] ;  /* 0x00011500ff0477ac */ /* 0x000ea40008000a00 */
[----:B--2---:R-:W-:-:S04]  /*01c0*/  UISETP.NE.U32.AND UP0, UPT, UR4, URZ, UPT ;  /* 0x000000ff0400728c */ /* 0x004fc8000bf05070 */
[----:B------:R-:W-:-:S09]  /*01d0*/  UISETP.NE.AND.EX UP0, UPT, UR5, URZ, UPT, UP0 ;  /* 0x000000ff0500728c */ /* 0x000fd2000bf05300 */
[----:B------:R-:W-:Y:S05]  /*01e0*/  BRA.U !UP0, `(.L_x_3) ;  /* 0x0000000108107547 */ /* 0x000fea000b800000 */
[----:B-1----:R-:W1:Y:S01]  /*01f0*/  LDC.64 R2, c[0x0][0x8a8] ;  /* 0x00022a00ff027b82 */ /* 0x002e620000000a00 */
[----:B------:R-:W1:Y:S02]  /*0200*/  LDCU.64 UR4, c[0x0][0x358] ;  /* 0x00006b00ff0477ac */ /* 0x000e640008000a00 */
[----:B-1----:R2:W5:Y:S01]  /*0210*/  LDG.E R38, desc[UR4][R2.64] ;  /* 0x0000000402267981 */ /* 0x002562000c1e1900 */
[----:B------:R-:W-:Y:S05]  /*0220*/  BRA `(.L_x_2) ;  /* 0x0000000000087947 */ /* 0x000fea0003800000 */
.L_x_3:
[----:B------:R-:W2:Y:S02]  /*0230*/  LDCU UR4, c[0x0][0x8a0] ;  /* 0x00011400ff0477ac */ /* 0x000ea40008000800 */
[----:B--2---:R-:W-:Y:S02]  /*0240*/  MOV R38, UR4 ;  /* 0x0000000400267c02 */ /* 0x004fe40008000f00 */
.L_x_2:
[----:B------:R-:W-:Y:S01]  /*0250*/  IMAD.U32 R0, RZ, RZ, UR22 ;  /* 0x00000016ff007e24 */ /* 0x000fe2000f8e00ff */
[----:B------:R-:W-:Y:S04]  /*0260*/  BSSY.RECONVERGENT B0, `(.L_x_4) ;  /* 0x000000c000007945 */ /* 0x000fe80003800200 */
[C---:B------:R-:W-:Y:S02]  /*0270*/  ISETP.NE.OR P1, PT, R0.reuse, 0x1, !P3 ;  /* 0x000000010000780c */ /* 0x040fe40005f25670 */
[----:B------:R-:W-:-:S11]  /*0280*/  ISETP.NE.OR P0, PT, R0, 0x3, !P3 ;  /* 0x000000030000780c */ /* 0x000fd60005f05670 */
[----:B------:R-:W-:Y:S05]  /*0290*/  @P1 BRA `(.L_x_5) ;  /* 0x0000000000201947 */ /* 0x000fea0003800000 */
[----:B------:R-:W3:Y:S02]  /*02a0*/  LDCU.64 UR4, c[0x0][0x348] ;  /* 0x00006900ff0477ac */ /* 0x000ee40008000a00 */
[----:B---3--:R-:W-:Y:S02]  /*02b0*/  UIADD3 UR6, UP1, UPT, UR4, 0x80, URZ ;  /* 0x0000008004067890 */ /* 0x008fe4000ff3e0ff */
[----:B------:R-:W-:Y:S02]  /*02c0*/  UIADD3 UR4, UP0, UPT, UR4, 0x180, URZ ;  /* 0x0000018004047890 */ /* 0x000fe4000ff1e0ff */
[----:B------:R-:W-:Y:S02]  /*02d0*/  UIADD3.X UR7, UPT, UPT, URZ, UR5, URZ, UP1, !UPT ;  /* 0x00000005ff077290 */ /* 0x000fe40008ffe4ff */
[----:B------:R-:W-:-:S07]  /*02e0*/  UIADD3.X UR5, UPT, UPT, URZ, UR5, URZ, UP0, !UPT ;  /* 0x00000005ff057290 */ /* 0x000fce00087fe4ff */
[----:B------:R3:W-:Y:S02]  /*02f0*/  UTMACCTL.PF [UR6] ;  /* 0x00000000060079b9 */ /* 0x0007e40008040000 */
[----:B------:R3:W-:Y:S02]  /*0300*/  UTMACCTL.PF [UR4] ;  /* 0x00000000040079b9 */ /* 0x0007e40008040000 */
[----:B---3--:R-:W-:Y:S01]  /*0310*/  NOP ;  /* 0x0000000000007918 */ /* 0x008fe20000000000 */
.L_x_5:
[----:B------:R-:W-:Y:S05]  /*0320*/  BSYNC.RECONVERGENT B0 ;  /* 0x0000000000007941 */ /* 0x000fea0003800200 */
.L_x_4:
[----:B------:R-:W-:Y:S04]  /*0330*/  BSSY.RECONVERGENT B0, `(.L_x_6) ;  /* 0x000000a000007945 */ /* 0x000fe80003800200 */
        /* <DEDUP_REMOVED lines=9> */
.L_x_7:
[----:B------:R-:W-:Y:S05]  /*03d0*/  BSYNC.RECONVERGENT B0 ;  /* 0x0000000000007941 */ /* 0x000fea0003800200 */
.L_x_6:
[----:B------:R-:W3:Y:S01]  /*03e0*/  LDCU.64 UR4, c[0x0][0x888] ;  /* 0x00011100ff0477ac */ /* 0x000ee20008000a00 */
[----:B------:R-:W-:Y:S02]  /*03f0*/  UISETP.EQ.U32.AND UP1, UPT, UR8, URZ, UPT ;  /* 0x000000ff0800728c */ /* 0x000fe4000bf22070 */
[----:B------:R-:W-:Y:S02]  /*0400*/  UPLOP3.LUT UP3, UPT, UPT, UPT, UPT, 0x80, 0x8 ;  /* 0x000000000008789c */ /* 0x000fe40003f6f070 */
[----:B---3--:R-:W-:-:S04]  /*0410*/  UISETP.NE.U32.AND UP0, UPT, UR4, URZ, UPT ;  /* 0x000000ff0400728c */ /* 0x008fc8000bf05070 */
[----:B------:R-:W-:-:S04]  /*0420*/  UISETP.NE.AND.EX UP0, UPT, UR5, URZ, UPT, UP0 ;  /* 0x000000ff0500728c */ /* 0x000fc8000bf05300 */
[----:B------:R-:W-:-:S04]  /*0430*/  UISETP.EQ.OR.EX UP2, UPT, UR9, URZ, !UP0, UP1 ;  /* 0x000000ff0900728c */ /* 0x000fc8000c742710 */
[----:B------:R-:W-:-:S05]  /*0440*/  UP2UR UR61, UPR, URZ, 0x4 ;  /* 0x00000004ff3d7883 */ /* 0x000fca0008000000 */
[----:B------:R-:W-:Y:S07]  /*0450*/  BRA.U !UP2, `(.L_x_8) ;  /* 0x000000010a207547 */ /* 0x000fee000b800000 */
[----:B------:R-:W-:Y:S01]  /*0460*/  UISETP.NE.U32.AND UP1, UPT, UR8, URZ, UPT ;  /* 0x000000ff0800728c */ /* 0x000fe2000bf25070 */
[----:B-----5:R-:W-:Y:S01]  /*0470*/  FSETP.NEU.AND P0, PT, R39, RZ, PT ;  /* 0x000000ff2700720b */ /* 0x020fe20003f0d000 */
[----:B------:R-:W-:Y:S02]  /*0480*/  USEL UR4, URZ, 0xffffffff, UP0 ;  /* 0xffffffffff047887 */ /* 0x000fe40008000000 */
[----:B------:R-:W-:-:S10]  /*0490*/  UISETP.NE.AND.EX UP1, UPT, UR9, URZ, UPT, UP1 ;  /* 0x000000ff0900728c */ /* 0x000fd4000bf25310 */
[----:B------:R-:W-:Y:S01]  /*04a0*/  VOTEU.ANY UP0, P0 ;  /* 0x0000000000ff7886 */ /* 0x000fe20000000100 */
[----:B------:R-:W-:-:S04]  /*04b0*/  @!UP1 USEL UR4, URZ, 0xffffffff, UP0 ;  /* 0xffffffffff049887 */ /* 0x000fc80008000000 */
[----:B------:R-:W-:-:S04]  /*04c0*/  ULOP3.LUT UR4, UR4, 0x1, URZ, 0xc0, !UPT ;  /* 0x0000000104047892 */ /* 0x000fc8000f8ec0ff */
[----:B------:R-:W-:-:S11]  /*04d0*/  UISETP.NE.U32.AND UP3, UPT, UR4, 0x1, UPT ;  /* 0x000000010400788c */ /* 0x000fd6000bf65070 */
.L_x_8:
[----:B-12---:R-:W1:Y:S01]  /*04e0*/  SHFL.IDX PT, R2, R80, RZ, 0x1f ;  /* 0x00001fff50027589 */ /* 0x006e6200000e0000 */
[----:B------:R-:W-:-:S04]  /*04f0*/  UISETP.NE.AND UP0, UPT, UR22, 0x2, UPT ;  /* 0x000000021600788c */ /* 0x000fc8000bf05270 */
[----:B------:R-:W-:Y:S01]  /*0500*/  USEL UR34, URZ, 0x1, UP0 ;  /* 0x00000001ff227887 */ /* 0x000fe20008000000 */
[----:B-1----:R-:W-:-:S13]  /*0510*/  ISETP.NE.AND P0, PT, R2, RZ, PT ;  /* 0x000000ff0200720c */ /* 0x002fda0003f05270 */
[----:B------:R-:W-:Y:S05]  /*0520*/  @P0 BRA `(.L_x_9) ;  /* 0x0000000000500947 */ /* 0x000fea0003800000 */
[----:B------:R-:W1:Y:S01]  /*0530*/  S2UR UR4, SR_CgaCtaId ;  /* 0x00000000000479c3 */ /* 0x000e620000008800 */
[----:B------:R-:W-:Y:S01]  /*0540*/  UMOV UR5, 0x400 ;  /* 0x0000040000057882 */ /* 0x000fe20000000000 */
[----:B------:R-:W-:Y:S01]  /*0550*/  UMOV UR8, 0x1 ;  /* 0x0000000100087882 */ /* 0x000fe20000000000 */
[----:B------:R-:W-:Y:S01]  /*0560*/  UMOV UR6, 0x3 ;  /* 0x0000000300067882 */ /* 0x000fe20000000000 */
[----:B------:R-:W-:-:S04]  /*0570*/  UIADD3 UR8, UPT, UPT, -UR8, 0x100000, URZ ;  /* 0x0010000008087890 */ /* 0x000fc8000fffe1ff */
[----:B------:R-:W-:Y:S02]  /*0580*/  USHF.L.U32 UR9, UR8, 0xb, URZ ;  /* 0x0000000b08097899 */ /* 0x000fe400080006ff */
[----:B------:R-:W-:Y:S02]  /*0590*/  USHF.L.U32 UR8, UR8, 0x1, URZ ;  /* 0x0000000108087899 */ /* 0x000fe400080006ff */
[----:B------:R-:W-:-:S04]  /*05a0*/  UIADD3 UR6, UPT, UPT, -UR6, 0x100000, URZ ;  /* 0x0010000006067890 */ /* 0x000fc8000fffe1ff */
[----:B------:R-:W-:Y:S02]  /*05b0*/  USHF.L.U32 UR7, UR6, 0xb, URZ ;  /* 0x0000000b06077899 */ /* 0x000fe400080006ff */
[----:B------:R-:W-:Y:S01]  /*05c0*/  USHF.L.U32 UR6, UR6, 0x1, URZ ;  /* 0x0000000106067899 */ /* 0x000fe200080006ff */
[----:B------:R-:W-:Y:S01]  /*05d0*/  ELECT P0, URZ, PT ;  /* 0x0000000000ff782f */ /* 0x000fe20003800000 */
[----:B-1----:R-:W-:Y:S01]  /*05e0*/  ULEA UR4, UR4, UR5, 0x18 ;  /* 0x0000000504047291 */ /* 0x002fe2000f8ec0ff */
[----:B------:R-:W1:Y:S11]  /*05f0*/  FENCE.VIEW.ASYNC.S ;  /* 0x00000000000073c6 */ /* 0x000e760000000000 */
[----:B-1----:R1:W2:Y:S01]  /*0600*/  SYNCS.EXCH.64 URZ, [UR4], UR8 ;  /* 0x0000000804ff75b2 */ /* 0x0022a20008000100 */
[----:B------:R1:W3:Y:S01]  /*0610*/  SYNCS.EXCH.64 URZ, [UR4+0x18], UR6 ;  /* 0x0000180604ff75b2 */ /* 0x0002e20008000100 */
[----:B------:R1:W4:Y:S01]  /*0620*/  SYNCS.EXCH.64 URZ, [UR4+0x8], UR8 ;  /* 0x0000080804ff75b2 */ /* 0x0003220008000100 */
[----:B------:R1:W1:Y:S01]  /*0630*/  SYNCS.EXCH.64 URZ, [UR4+0x20], UR6 ;  /* 0x0000200604ff75b2 */ /* 0x0002620008000100 */
[----:B------:R1:W1:Y:S01]  /*0640*/  SYNCS.EXCH.64 URZ, [UR4+0x10], UR8 ;  /* 0x0000100804ff75b2 */ /* 0x0002620008000100 */
[----:B------:R1:W1:Y:S01]  /*0650*/  SYNCS.EXCH.64 URZ, [UR4+0x28], UR6 ;  /* 0x0000280604ff75b2 */ /* 0x0002620008000100 */
[----:B------:R-:W-:Y:S01]  /*0660*/  NOP ;  /* 0x0000000000007918 */ /* 0x000fe20000000000 */
.L_x_9:
[----:B------:R-:W2:Y:S01]  /*0670*/  SHFL.IDX PT, R2, R80, RZ, 0x1f ;  /* 0x00001fff50027589 */ /* 0x000ea200000e0000 */
[----:B------:R-:W-:Y:S01]  /*0680*/  NOP ;  /* 0x0000000000007918 */ /* 0x000fe20000000000 */
[----:B--2---:R-:W-:-:S13]  /*0690*/  ISETP.NE.AND P0, PT, R2, 0x1, PT ;  /* 0x000000010200780c */ /* 0x004fda0003f05270 */
[----:B------:R-:W-:Y:S05]  /*06a0*/  @P0 BRA `(.L_x_10) ;  /* 0x0000000000400947 */ /* 0x000fea0003800000 */
[----:B-1----:R-:W1:Y:S01]  /*06b0*/  S2UR UR4, SR_CgaCtaId ;  /* 0x00000000000479c3 */ /* 0x002e620000008800 */
        /* <DEDUP_REMOVED lines=12> */
[----:B-1----:R2:W1:Y:S01]  /*0780*/  SYNCS.EXCH.64 URZ, [UR4+0x30], UR8 ;  /* 0x0000300804ff75b2 */ /* 0x0024620008000100 */
[----:B------:R2:W1:Y:S02]  /*0790*/  SYNCS.EXCH.64 URZ, [UR4+0x38], UR6 ;  /* 0x0000380604ff75b2 */ /* 0x0004640008000100 */
[----:B--2---:R-:W-:Y:S01]  /*07a0*/  NOP ;  /* 0x0000000000007918 */ /* 0x004fe20000000000 */
.L_x_10:
[----:B------:R-:W2:Y:S01]  /*07b0*/  SHFL.IDX PT, R2, R80, RZ, 0x1f ;  /* 0x00001fff50027589 */ /* 0x000ea200000e0000 */
[----:B------:R-:W-:Y:S01]  /*07c0*/  NOP ;  /* 0x0000000000007918 */ /* 0x000fe20000000000 */
[----:B--2---:R-:W-:-:S13]  /*07d0*/  ISETP.NE.AND P0, PT, R2, 0x3, PT ;  /* 0x000000030200780c */ /* 0x004fda0003f05270 */
[----:B------:R-:W-:Y:S05]  /*07e0*/  @P0 BRA `(.L_x_11) ;  /* 0x0000000000300947 */ /* 0x000fea0003800000 */
[----:B-1----:R-:W1:Y:S01]  /*07f0*/  S2UR UR6, SR_CgaCtaId ;  /* 0x00000000000679c3 */ /* 0x002e620000008800 */
[----:B------:R-:W-:Y:S01]  /*0800*/  UMOV UR4, 0x400 ;  /* 0x0000040000047882 */ /* 0x000fe20000000000 */
[----:B------:R-:W-:Y:S01]  /*0810*/  UMOV UR5, 0x20 ;  /* 0x0000002000057882 */ /* 0x000fe20000000000 */
[----:B------:R-:W-:Y:S01]  /*0820*/  ELECT P0, URZ, PT ;  /* 0x0000000000ff782f */ /* 0x000fe20003800000 */
[----:B-1----:R-:W-:Y:S02]  /*0830*/  ULEA UR6, UR6, UR4, 0x18 ;  /* 0x0000000406067291 */ /* 0x002fe4000f8ec0ff */
[----:B------:R-:W-:-:S04]  /*0840*/  UIADD3 UR4, UPT, UPT, -UR5, 0x100000, URZ ;  /* 0x0010000005047890 */ /* 0x000fc8000fffe1ff */
[----:B------:R-:W-:Y:S02]  /*0850*/  USHF.L.U32 UR5, UR4, 0xb, URZ ;  /* 0x0000000b04057899 */ /* 0x000fe400080006ff */
[----:B------:R-:W-:Y:S01]  /*0860*/  USHF.L.U32 UR4, UR4, 0x1, URZ ;  /* 0x0000000104047899 */ /* 0x000fe200080006ff */
[----:B------:R-:W1:Y:S11]  /*0870*/  FENCE.VIEW.ASYNC.S ;  /* 0x00000000000073c6 */ /* 0x000e760000000000 */
[----:B-1----:R2:W1:Y:S01]  /*0880*/  SYNCS.EXCH.64 URZ, [UR6+0x40], UR4 ;  /* 0x0000400406ff75b2 */ /* 0x0024620008000100 */
[----:B------:R2:W1:Y:S02]  /*0890*/  SYNCS.EXCH.64 URZ, [UR6+0x48], UR4 ;  /* 0x0000480406ff75b2 */ /* 0x0004640008000100 */
[----:B--2---:R-:W-:Y:S01]  /*08a0*/  NOP ;  /* 0x0000000000007918 */ /* 0x004fe20000000000 */
.L_x_11:
[----:B------:R-:W2:Y:S01]  /*08b0*/  SHFL.IDX PT, R2, R80, RZ, 0x1f ;  /* 0x00001fff50027589 */ /* 0x000ea200000e0000 */
[----:B------:R-:W-:Y:S01]  /*08c0*/  NOP ;  /* 0x0000000000007918 */ /* 0x000fe20000000000 */
[----:B--2---:R-:W-:-:S13]  /*08d0*/  ISETP.NE.AND P0, PT, R2, 0x4, PT ;  /* 0x000000040200780c */ /* 0x004fda0003f05270 */
[----:B------:R-:W-:Y:S05]  /*08e0*/  @P0 BRA `(.L_x_12) ;  /* 0x00000000004c0947 */ /* 0x000fea0003800000 */
[----:B-1----:R-:W1:Y:S01]  /*08f0*/  S2UR UR6, SR_CgaCtaId ;  /* 0x00000000000679c3 */ /* 0x002e620000008800 */
[----:B------:R-:W-:Y:S01]  /*0900*/  UMOV UR4, 0x3a0 ;  /* 0x000003a000047882 */ /* 0x000fe20000000000 */
[----:B------:R-:W-:Y:S01]  /*0910*/  UMOV UR5, 0x400 ;  /* 0x0000040000057882 */ /* 0x000fe20000000000 */
[----:B------:R-:W-:Y:S01]  /*0920*/  USEL UR4, UR4, 0x320, UP3 ;  /* 0x0000032004047887 */ /* 0x000fe20009800000 */
[----:B------:R-:W-:Y:S01]  /*0930*/  UMOV UR8, 0x1 ;  /* 0x0000000100087882 */ /* 0x000fe20000000000 */
[----:B------:R-:W-:Y:S01]  /*0940*/  ELECT P0, URZ, PT ;  /* 0x0000000000ff782f */ /* 0x000fe20003800000 */
[----:B------:R-:W-:-:S04]  /*0950*/  UIADD3 UR8, UPT, UPT, -UR8, 0x100000, URZ ;  /* 0x0010000008087890 */ /* 0x000fc8000fffe1ff */
[----:B------:R-:W-:Y:S02]  /*0960*/  USHF.L.U32 UR9, UR8, 0xb, URZ ;  /* 0x0000000b08097899 */ /* 0x000fe400080006ff */
[----:B------:R-:W-:Y:S02]  /*0970*/  USHF.L.U32 UR8, UR8, 0x1, URZ ;  /* 0x0000000108087899 */ /* 0x000fe400080006ff */
[----:B-1----:R-:W-:Y:S02]  /*0980*/  ULEA UR6, UR6, UR5, 0x18 ;  /* 0x0000000506067291 */ /* 0x002fe4000f8ec0ff */
[----:B------:R-:W-:-:S04]  /*0990*/  UIADD3 UR4, UPT, UPT, -UR4, 0x100000, URZ ;  /* 0x0010000004047890 */ /* 0x000fc8000fffe1ff */
[----:B------:R-:W-:Y:S02]  /*09a0*/  USHF.L.U32 UR5, UR4, 0xb, URZ ;  /* 0x0000000b04057899 */ /* 0x000fe400080006ff */
[----:B------:R-:W-:Y:S01]  /*09b0*/  USHF.L.U32 UR4, UR4, 0x1, URZ ;  /* 0x0000000104047899 */ /* 0x000fe200080006ff */
[----:B------:R-:W1:Y:S03]  /*09c0*/  FENCE.VIEW.ASYNC.S ;  /* 0x00000000000073c6 */ /* 0x000e660000000000 */
[----:B-1----:R2:W1:Y:S08]  /*09d0*/  SYNCS.EXCH.64 URZ, [UR6+0x50], UR8 ;  /* 0x0000500806ff75b2 */ /* 0x0024700008000100 */
[----:B------:R2:W1:Y:S01]  /*09e0*/  SYNCS.EXCH.64 URZ, [UR6+0x60], UR4 ;  /* 0x0000600406ff75b2 */ /* 0x0004620008000100 */
[----:B------:R2:W1:Y:S01]  /*09f0*/  SYNCS.EXCH.64 URZ, [UR6+0x58], UR8 ;  /* 0x0000580806ff75b2 */ /* 0x0004620008000100 */
[----:B------:R2:W1:Y:S02]  /*0a00*/  SYNCS.EXCH.64 URZ, [UR6+0x68], UR4 ;  /* 0x0000680406ff75b2 */ /* 0x0004640008000100 */
[----:B--2---:R-:W-:Y:S01]  /*0a10*/  NOP ;  /* 0x0000000000007918 */ /* 0x004fe20000000000 */
.L_x_12:
        /* <DEDUP_REMOVED lines=18> */
[----:B------:R2:W1:Y:S01]  /*0b40*/  SYNCS.EXCH.64 URZ, [UR4+0x90], UR6 ;  /* 0x0000900604ff75b2 */ /* 0x0004620008000100 */
[----:B------:R2:W1:Y:S01]  /*0b50*/  SYNCS.EXCH.64 URZ, [UR4+0x78], UR8 ;  /* 0x0000780804ff75b2 */ /* 0x0004620008000100 */
[----:B------:R2:W1:Y:S01]  /*0b60*/  SYNCS.EXCH.64 URZ, [UR4+0x98], UR6 ;  /* 0x0000980604ff75b2 */ /* 0x0004620008000100 */
[----:B------:R2:W1:Y:S01]  /*0b70*/  SYNCS.EXCH.64 URZ, [UR4+0x80], UR8 ;  /* 0x0000800804ff75b2 */ /* 0x0004620008000100 */
[----:B------:R2:W1:Y:S01]  /*0b80*/  SYNCS.EXCH.64 URZ, [UR4+0xa0], UR6 ;  /* 0x0000a00604ff75b2 */ /* 0x0004620008000100 */
[----:B------:R2:W1:Y:S01]  /*0b90*/  SYNCS.EXCH.64 URZ, [UR4+0x88], UR8 ;  /* 0x0000880804ff75b2 */ /* 0x0004620008000100 */
[----:B------:R2:W1:Y:S02]  /*0ba0*/  SYNCS.EXCH.64 URZ, [UR4+0xa8], UR6 ;  /* 0x0000a80604ff75b2 */ /* 0x0004640008000100 */
[----:B--2---:R-:W-:Y:S01]  /*0bb0*/  NOP ;  /* 0x0000000000007918 */ /* 0x004fe20000000000 */
.L_x_13:
[----:B------:R-:W2:Y:S01]  /*0bc0*/  SHFL.IDX PT, R2, R80, RZ, 0x1f ;  /* 0x00001fff50027589 */ /* 0x000ea200000e0000 */
[----:B------:R-:W1:Y:S01]  /*0bd0*/  S2UR UR48, SR_CgaCtaId ;  /* 0x00000000003079c3 */ /* 0x000e620000008800 */
[----:B------:R-:W-:Y:S01]  /*0be0*/  NOP ;  /* 0x0000000000007918 */ /* 0x000fe20000000000 */
[----:B--2---:R-:W-:-:S13]  /*0bf0*/  ISETP.NE.AND P0, PT, R2, 0x3, PT ;  /* 0x000000030200780c */ /* 0x004fda0003f05270 */
[----:B-1----:R-:W-:Y:S05]  /*0c00*/  @P0 BRA `(.L_x_14) ;  /* 0x0000000000340947 */ /* 0x002fea0003800000 */
[----:B------:R-:W-:Y:S01]  /*0c10*/  UMOV UR4, 0x400 ;  /* 0x0000040000047882 */ /* 0x000fe20000000000 */
[----:B------:R-:W-:Y:S01]  /*0c20*/  UMOV UR6, 0x20 ;  /* 0x0000002000067882 */ /* 0x000fe20000000000 */
[----:B------:R-:W-:Y:S02]  /*0c30*/  ULEA UR4, UR48, UR4, 0x18 ;  /* 0x0000000430047291 */ /* 0x000fe4000f8ec0ff */
[----:B------:R-:W-:-:S04]  /*0c40*/  UIADD3 UR6, UPT, UPT, -UR6, 0x100000, URZ ;  /* 0x0010000006067890 */ /* 0x000fc8000fffe1ff */
[----:B------:R-:W-:Y:S02]  /*0c50*/  USHF.L.U32 UR7, UR6, 0xb, URZ ;  /* 0x0000000b06077899 */ /* 0x000fe400080006ff */
[----:B------:R-:W-:Y:S01]  /*0c60*/  USHF.L.U32 UR6, UR6, 0x1, URZ ;  /* 0x0000000106067899 */ /* 0x000fe200080006ff */
[----:B------:R-:W-:Y:S01]  /*0c70*/  ELECT P0, URZ, PT ;  /* 0x0000000000ff782f */ /* 0x000fe20003800000 */
[----:B------:R-:W1:Y:S10]  /*0c80*/  FENCE.VIEW.ASYNC.S ;  /* 0x00000000000073c6 */ /* 0x000e740000000000 */
[----:B-1----:R1:W2:Y:S01]  /*0c90*/  SYNCS.EXCH.64 URZ, [UR4+0xb0], UR6 ;  /* 0x0000b00604ff75b2 */ /* 0x0022a20008000100 */
[----:B------:R1:W1:Y:S01]  /*0ca0*/  SYNCS.EXCH.64 URZ, [UR4+0xc0], UR6 ;  /* 0x0000c00604ff75b2 */ /* 0x0002620008000100 */
[----:B------:R1:W1:Y:S01]  /*0cb0*/  SYNCS.EXCH.64 URZ, [UR4+0xb8], UR6 ;  /* 0x0000b80604ff75b2 */ /* 0x0002620008000100 */
[----:B------:R1:W1:Y:S01]  /*0cc0*/  SYNCS.EXCH.64 URZ, [UR4+0xc8], UR6 ;  /* 0x0000c80604ff75b2 */ /* 0x0002620008000100 */
[----:B------:R-:W-:Y:S01]  /*0cd0*/  NOP ;  /* 0x0000000000007918 */ /* 0x000fe20000000000 */
.L_x_14:
[----:B-1----:R-:W1:Y:S01]  /*0ce0*/  LDCU UR4, c[0x0][0x36c] ;  /* 0x00006d80ff0477ac */ /* 0x002e620008000800 */
[----:B------:R-:W-:Y:S01]  /*0cf0*/  ISETP.NE.OR P3, PT, R0, 0x2, !P3 ;  /* 0x000000020000780c */ /* 0x000fe20005f65670 */
[----:B------:R-:W-:Y:S01]  /*0d00*/  NOP ;  /* 0x0000000000007918 */ /* 0x000fe20000000000 */
[----:B------:R-:W-:Y:S01]  /*0d10*/  LOP3.LUT R0, R76, 0x1f, RZ, 0xc0, !PT ;  /* 0x0000001f4c007812 */ /* 0x000fe200078ec0ff */
[----:B------:R-:W-:Y:S02]  /*0d20*/  UISETP.NE.AND UP4, UPT, UR22, URZ, UPT ;  /* 0x000000ff1600728c */ /* 0x000fe4000bf85270 */
[----:B-1----:R-:W-:-:S09]  /*0d30*/  UISETP.EQ.U32.AND UP5, UPT, UR4, 0x1, UPT ;  /* 0x000000010400788c */ /* 0x002fd2000bfa2070 */
[----:B------:R-:W-:Y:S05]  /*0d40*/  BRA.U !UP5, `(.L_x_15) ;  /* 0x000000010d087547 */ /* 0x000fea000b800000 */
[----:B--234-:R-:W-:Y:S01]  /*0d50*/  UCGABAR_ARV ;  /* 0x00000000000079c7 */ /* 0x01cfe20008000000 */
[----:B------:R-:W-:Y:S05]  /*0d60*/  BRA `(.L_x_16) ;  /* 0x0000000000047947 */ /* 0x000fea0003800000 */
.L_x_15:
[----:B--234-:R-:W-:Y:S01]  /*0d70*/  NOP ;  /* 0x0000000000007918 */ /* 0x01cfe20000000000 */
.L_x_16:
[----:B------:R-:W1:Y:S01]  /*0d80*/  S2UR UR46, SR_CTAID.X ;  /* 0x00000000002e79c3 */ /* 0x000e620000002500 */
[----:B------:R-:W-:-:S05]  /*0d90*/  CS2R.32 R3, SR_CgaSize ;  /* 0x0000000000037805 */ /* 0x000fca0000008a00 */
[----:B------:R-:W-:-:S05]  /*0da0*/  IMAD R3, R3, -0xa0, RZ ;  /* 0xffffff6003037824 */ /* 0x000fca00078e02ff */
[----:B------:R-:W-:-:S14]  /*0db0*/  R2UR UR5, R3 ;  /* 0x00000000030572ca */ /* 0x000fdc00000e0000 */
[----:B------:R-:W2:Y:S01]  /*0dc0*/  LDCU UR5, c[0x0][UR5+0x2b0] ;  /* 0x00005600050577ac */ /* 0x000ea20008000800 */
[----:B------:R-:W-:-:S05]  /*0dd0*/  CS2R.32 R3, SR_CgaSize ;  /* 0x0000000000037805 */ /* 0x000fca0000008a00 */
[----:B------:R-:W-:-:S05]  /*0de0*/  IMAD R3, R3, -0xa0, RZ ;  /* 0xffffff6003037824 */ /* 0x000fca00078e02ff */
[----:B------:R-:W-:-:S14]  /*0df0*/  R2UR UR4, R3 ;  /* 0x00000000030472ca */ /* 0x000fdc00000e0000 */
[----:B------:R-:W3:Y:S01]  /*0e00*/  LDCU UR4, c[0x0][UR4+0x2b4] ;  /* 0x00005680040477ac */ /* 0x000ee20008000800 */
[----:B------:R-:W4:Y:S01]  /*0e10*/  S2UR UR45, SR_CTAID.Y ;  /* 0x00000000002d79c3 */ /* 0x000f220000002600 */
[----:B------:R-:W-:-:S05]  /*0e20*/  CS2R.32 R3, SR_CgaSize ;  /* 0x0000000000037805 */ /* 0x000fca0000008a00 */
[----:B------:R-:W-:-:S05]  /*0e30*/  IMAD R3, R3, -0xa0, RZ ;  /* 0xffffff6003037824 */ /* 0x000fca00078e02ff */
[----:B------:R-:W-:-:S14]  /*0e40*/  R2UR UR57, R3 ;  /* 0x00000000033972ca */ /* 0x000fdc00000e0000 */
[----:B------:R-:W3:Y:S01]  /*0e50*/  LDCU UR57, c[0x0][UR57+0x2a0] ;  /* 0x00005400393977ac */ /* 0x000ee20008000800 */
[----:B------:R-:W-:-:S05]  /*0e60*/  CS2R.32 R3, SR_CgaSize ;  /* 0x0000000000037805 */ /* 0x000fca0000008a00 */
[----:B------:R-:W-:-:S05]  /*0e70*/  IMAD R3, R3, -0xa0, RZ ;  /* 0xffffff6003037824 */ /* 0x000fca00078e02ff */
[----:B------:R-:W-:-:S14]  /*0e80*/  R2UR UR60, R3 ;  /* 0x00000000033c72ca */ /* 0x000fdc00000e0000 */
[----:B------:R-:W3:Y:S01]  /*0e90*/  LDCU UR60, c[0x0][UR60+0x2a4] ;  /* 0x000054803c3c77ac */ /* 0x000ee20008000800 */
[----:B------:R-:W-:Y:S02]  /*0ea0*/  ULOP3.LUT UR49, UR48, 0x1, URZ, 0xc0, !UPT ;  /* 0x0000000130317892 */ /* 0x000fe4000f8ec0ff */
[----:B------:R-:W-:Y:S02]  /*0eb0*/  USHF.R.U32.HI UR26, URZ, 0x1, UR48 ;  /* 0x00000001ff1a7899 */ /* 0x000fe40008011630 */
[----:B------:R-:W-:Y:S02]  /*0ec0*/  UISETP.GT.U32.AND UP1, UPT, UR49, 0xffff, UPT ;  /* 0x0000ffff3100788c */ /* 0x000fe4000bf24070 */
[----:B------:R-:W-:Y:S01]  /*0ed0*/  USHF.L.U32 UR28, UR48, 0x9, URZ ;  /* 0x00000009301c7899 */ /* 0x000fe200080006ff */
[----:B-1----:R-:W-:Y:S01]  /*0ee0*/  I2FP.F32.U32 R3, UR46 ;  /* 0x0000002e00037c45 */ /* 0x002fe20008201000 */
[----:B------:R-:W1:Y:S04]  /*0ef0*/  LDCU UR23, c[0x0][0xb24] ;  /* 0x00016480ff1777ac */ /* 0x000e680008000800 */
[----:B--2---:R-:W-:Y:S01]  /*0f00*/  FMUL R3, R3, UR5 ;  /* 0x0000000503037c20 */ /* 0x004fe20008400000 */
[----:B------:R-:W2:Y:S01]  /*0f10*/  LDCU UR40, c[0x0][0xb24] ;  /* 0x00016480ff2877ac */ /* 0x000ea20008000800 */
[----:B----4-:R-:W-:Y:S01]  /*0f20*/  I2FP.F32.U32 R2, UR45 ;  /* 0x0000002d00027c45 */ /* 0x010fe20008201000 */
[----:B------:R-:W4:Y:S03]  /*0f30*/  LDCU UR30, c[0x0][0xb30] ;  /* 0x00016600ff1e77ac */ /* 0x000f260008000800 */
[----:B------:R-:W1:Y:S01]  /*0f40*/  F2I.U32.TRUNC.NTZ R3, R3 ;  /* 0x0000000300037305 */ /* 0x000e62000020f000 */
[----:B---3--:R-:W-:Y:S01]  /*0f50*/  FMUL R2, R2, UR4 ;  /* 0x0000000402027c20 */ /* 0x008fe20008400000 */
[----:B------:R-:W-:-:S02]  /*0f60*/  ULOP3.LUT UR4, UR48, 0x2, URZ, 0xc0, !UPT ;  /* 0x0000000230047892 */ /* 0x000fc4000f8ec0ff */
[----:B------:R-:W-:Y:S02]  /*0f70*/  USHF.L.U32 UR27, UR48, 0xa, URZ ;  /* 0x0000000a301b7899 */ /* 0x000fe400080006ff */
[----:B------:R-:W-:Y:S02]  /*0f80*/  UISETP.GT.U32.AND UP0, UPT, UR4, 0xffff, UPT ;  /* 0x0000ffff0400788c */ /* 0x000fe4000bf04070 */
[----:B------:R-:W3:Y:S01]  /*0f90*/  F2I.U32.TRUNC.NTZ R2, R2 ;  /* 0x0000000200027305 */ /* 0x000ee2000020f000 */
[----:B------:R-:W-:Y:S01]  /*0fa0*/  UMOV UR32, 0x5 ;  /* 0x0000000500207882 */ /* 0x000fe20000000000 */
[----:B------:R-:W-:Y:S02]  /*0fb0*/  USEL UR24, UR49, 0xffff, !UP1 ;  /* 0x0000ffff31187887 */ /* 0x000fe4000c800000 */
[----:B------:R-:W-:Y:S01]  /*0fc0*/  USEL UR25, UR4, 0xffff, !UP0 ;  /* 0x0000ffff04197887 */ /* 0x000fe2000c000000 */
[----:B-1----:R-:W-:Y:S02]  /*0fd0*/  R2UR UR5, R3 ;  /* 0x00000000030572ca */ /* 0x002fe400000e0000 */
[----:B---3--:R-:W-:-:S02]  /*0fe0*/  R2UR UR6, R2 ;  /* 0x00000000020672ca */ /* 0x008fc400000e0000 */
[----:B------:R-:W-:-:S09]  /*0ff0*/  PRMT R2, RZ, 0x7610, R2 ;  /* 0x00007610ff027816 */ /* 0x000fd20000000002 */
[----:B------:R-:W-:-:S04]  /*1000*/  UIADD3 UR5, UPT, UPT, -UR5, URZ, URZ ;  /* 0x000000ff05057290 */ /* 0x000fc8000fffe1ff */
[----:B------:R-:W-:Y:S02]  /*1010*/  UIMAD UR57, UR57, UR5, UR46 ;  /* 0x00000005393972a4 */ /* 0x000fe4000f8e022e */
[----:B------:R-:W-:-:S04]  /*1020*/  UIADD3 UR4, UPT, UPT, -UR6, URZ, URZ ;  /* 0x000000ff06047290 */ /* 0x000fc8000fffe1ff */
[----:B------:R-:W-:Y:S01]  /*1030*/  UIMAD UR60, UR60, UR4, UR45 ;  /* 0x000000043c3c72a4 */ /* 0x000fe2000f8e022d */
[----:B--2-4-:R-:W-:Y:S11]  /*1040*/  BRA.U UP4, `(.L_x_17) ;  /* 0x00000001043c7547 */ /* 0x014ff6000b800000 */
[----:B------:R-:W-:Y:S02]  /*1050*/  UISETP.NE.AND UP0, UPT, UR60, URZ, UPT ;  /* 0x000000ff3c00728c */ /* 0x000fe4000bf05270 */
[----:B------:R-:W-:Y:S02]  /*1060*/  UISETP.NE.AND UP1, UPT, UR60, 0x1, UPT ;  /* 0x000000013c00788c */ /* 0x000fe4000bf25270 */
[----:B------:R-:W-:Y:S02]  /*1070*/  UISETP.NE.AND UP2, UPT, UR57, URZ, UP0 ;  /* 0x000000ff3900728c */ /* 0x000fe40008745270 */
[----:B------:R-:W-:Y:S02]  /*1080*/  USEL UR4, URZ, 0x2, UP0 ;  /* 0x00000002ff047887 */ /* 0x000fe40008000000 */
[----:B------:R-:W-:Y:S02]  /*1090*/  USEL UR8, URZ, 0x1, UP2 ;  /* 0x00000001ff087887 */ /* 0x000fe40009000000 */
[----:B------:R-:W-:-:S02]  /*10a0*/  UISETP.NE.AND UP2, UPT, UR57, URZ, UPT ;  /* 0x000000ff3900728c */ /* 0x000fc4000bf45270 */
[----:B------:R-:W-:Y:S02]  /*10b0*/  USEL UR5, URZ, 0x4, UP1 ;  /* 0x00000004ff057887 */ /* 0x000fe40008800000 */
[----:B------:R-:W-:Y:S02]  /*10c0*/  UISETP.NE.AND UP0, UPT, UR57, 0x1, UPT ;  /* 0x000000013900788c */ /* 0x000fe4000bf05270 */
[----:B------:R-:W-:Y:S02]  /*10d0*/  USEL UR6, URZ, 0x8, UP1 ;  /* 0x00000008ff067887 */ /* 0x000fe40008800000 */
[----:B------:R-:W-:Y:S02]  /*10e0*/  USEL UR7, UR5, 0x4, UP2 ;  /* 0x0000000405077887 */ /* 0x000fe40009000000 */
[----:B------:R-:W-:Y:S02]  /*10f0*/  USEL UR4, UR4, 0x2, UP0 ;  /* 0x0000000204047887 */ /* 0x000fe40008000000 */
[----:B------:R-:W-:-:S02]  /*1100*/  USEL UR5, UR6, 0x8, UP0 ;  /* 0x0000000806057887 */ /* 0x000fc40008000000 */
[----:B------:R-:W-:-:S04]  /*1110*/  UIADD3 UR4, UPT, UPT, UR4, UR7, UR8 ;  /* 0x0000000704047290 */ /* 0x000fc8000fffe008 */
[----:B------:R-:W-:-:S06]  /*1120*/  UIADD3 UR4, UPT, UPT, UR4, UR5, URZ ;  /* 0x0000000504047290 */ /* 0x000fcc000fffe0ff */
[----:B------:R-:W-:-:S07]  /*1130*/  MOV R2, UR4 ;  /* 0x0000000400027c02 */ /* 0x000fce0008000f00 */
.L_x_17:
[----:B------:R-:W1:Y:S01]  /*1140*/  S2UR UR36, SR_CTAID.Z ;  /* 0x00000000002479c3 */ /* 0x000e620000002700 */
[----:B------:R-:W-:Y:S01]  /*1150*/  UISETP.GE.AND UP0, UPT, UR23, 0x1, UPT ;  /* 0x000000011700788c */ /* 0x000fe2000bf06270 */
[----:B------:R-:W-:-:S08]  /*1160*/  UMOV UR31, 0x3 ;  /* 0x00000003001f7882 */ /* 0x000fd00000000000 */
[----:B------:R-:W-:Y:S05]  /*1170*/  BRA.U !UP0, `(.L_x_18) ;  /* 0x0000000108d47547 */ /* 0x000fea000b800000 */
[----:B------:R-:W2:Y:S01]  /*1180*/  LDCU.128 UR12, c[0x0][0xb10] ;  /* 0x00016200ff0c77ac */ /* 0x000ea20008000c00 */
[----:B------:R-:W3:Y:S01]  /*1190*/  LDCU UR6, c[0x0][0x370] ;  /* 0x00006e00ff0677ac */ /* 0x000ee20008000800 */
[----:B------:R-:W4:Y:S01]  /*11a0*/  LDCU UR5, c[0x0][0x374] ;  /* 0x00006e80ff0577ac */ /* 0x000f220008000800 */
[----:B------:R-:W1:Y:S01]  /*11b0*/  LDCU UR29, c[0x0][0xb0c] ;  /* 0x00016180ff1d77ac */ /* 0x000e620008000800 */
[----:B------:R-:W1:Y:S01]  /*11c0*/  LDCU UR4, c[0x0][0xb20] ;  /* 0x00016400ff0477ac */ /* 0x000e620008000800 */
[----:B------:R-:W1:Y:S01]  /*11d0*/  LDCU.64 UR8, c[0x0][0xb28] ;  /* 0x00016500ff0877ac */ /* 0x000e620008000a00 */
[----:B--2---:R-:W-:Y:S02]  /*11e0*/  UISETP.NE.AND UP0, UPT, UR14, 0x1, UPT ;  /* 0x000000010e00788c */ /* 0x004fe4000bf05270 */
[----:B----4-:R-:W-:Y:S02]  /*11f0*/  UIMAD.WIDE.U32 UR10, UR5, UR15, URZ ;  /* 0x0000000f050a72a5 */ /* 0x010fe4000f8e00ff */
[----:B---3--:R-:W-:-:S02]  /*1200*/  UIMAD.WIDE.U32 UR18, UR6, UR12, URZ ;  /* 0x0000000c061272a5 */ /* 0x008fc4000f8e00ff */
[----:B-1----:R-:W-:Y:S02]  /*1210*/  UISETP.NE.AND UP1, UPT, UR29, 0x1, UPT ;  /* 0x000000011d00788c */ /* 0x002fe4000bf25270 */
[----:B------:R-:W-:Y:S01]  /*1220*/  UISETP.NE.AND UP2, UPT, UR23, 0x1, UPT ;  /* 0x000000011700788c */ /* 0x000fe2000bf45270 */
[----:B------:R-:W-:Y:S02]  /*1230*/  UMOV UR10, UR11 ;  /* 0x0000000b000a7c82 */ /* 0x000fe40008000000 */
[----:B------:R-:W-:Y:S01]  /*1240*/  UMOV UR18, UR19 ;  /* 0x0000001300127c82 */ /* 0x000fe20008000000 */
[----:B------:R-:W-:Y:S02]  /*1250*/  @UP0 USHF.R.U32.HI UR5, URZ, UR4, UR10 ;  /* 0x00000004ff050299 */ /* 0x000fe4000801160a */
[----:B------:R-:W-:Y:S02]  /*1260*/  UIMAD.WIDE.U32 UR20, UR45, UR15, URZ ;  /* 0x0000000f2d1472a5 */ /* 0x000fe4000f8e00ff */
[----:B------:R-:W-:-:S02]  /*1270*/  UIMAD.WIDE.U32 UR10, UR5, UR8, URZ ;  /* 0x00000008050a72a5 */ /* 0x000fc4000f8e00ff */
[----:B------:R-:W-:Y:S02]  /*1280*/  @UP1 USHF.R.U32.HI UR6, URZ, UR13, UR18 ;  /* 0x0000000dff061299 */ /* 0x000fe40008011612 */
[----:B------:R-:W-:Y:S02]  /*1290*/  UIMAD.WIDE.U32 UR16, UR46, UR12, URZ ;  /* 0x0000000c2e1072a5 */ /* 0x000fe4000f8e00ff */
[----:B------:R-:W-:Y:S01]  /*12a0*/  UIMAD.WIDE.U32 UR18, UR6, UR8, URZ ;  /* 0x00000008061272a5 */ /* 0x000fe2000f8e00ff */
[----:B------:R-:W-:Y:S01]  /*12b0*/  UMOV UR20, UR21 ;  /* 0x0000001500147c82 */ /* 0x000fe20008000000 */
[----:B------:R-:W-:Y:S01]  /*12c0*/  UMOV UR10, UR11 ;  /* 0x0000000b000a7c82 */ /* 0x000fe20008000000 */
[----:B------:R-:W-:Y:S02]  /*12d0*/  USHF.R.U32.HI UR20, URZ, UR4, UR20 ;  /* 0x00000004ff147299 */ /* 0x000fe40008011614 */
[----:B------:R-:W-:Y:S02]  /*12e0*/  @UP2 USHF.R.U32.HI UR5, URZ, UR9, UR10 ;  /* 0x00000009ff052299 */ /* 0x000fe4000801160a */
[----:B------:R-:W-:Y:S01]  /*12f0*/  UMOV UR7, UR19 ;  /* 0x0000001300077c82 */ /* 0x000fe20008000000 */
[----:B------:R-:W-:Y:S01]  /*1300*/  UMOV UR16, UR17 ;  /* 0x0000001100107c82 */ /* 0x000fe20008000000 */
[----:B------:R-:W-:-:S02]  /*1310*/  @UP2 USHF.R.U32.HI UR6, URZ, UR9, UR7 ;  /* 0x00000009ff062299 */ /* 0x000fc40008011607 */
[----:B------:R-:W-:Y:S02]  /*1320*/  USHF.R.U32.HI UR13, URZ, UR13, UR16 ;  /* 0x0000000dff0d7299 */ /* 0x000fe40008011610 */
[----:B------:R-:W-:Y:S02]  /*1330*/  USEL UR4, UR45, UR20, !UP0 ;  /* 0x000000142d047287 */ /* 0x000fe4000c000000 */
[----:B------:R-:W-:Y:S02]  /*1340*/  UIMAD UR7, UR5, UR23, URZ ;  /* 0x00000017050772a4 */ /* 0x000fe4000f8e02ff */
[----:B------:R-:W-:Y:S02]  /*1350*/  USEL UR5, UR46, UR13, !UP1 ;  /* 0x0000000d2e057287 */ /* 0x000fe4000c800000 */
[----:B------:R-:W-:Y:S02]  /*1360*/  UIMAD UR12, UR6, UR23, URZ ;  /* 0x00000017060c72a4 */ /* 0x000fe4000f8e02ff */
[----:B------:R-:W-:-:S02]  /*1370*/  UISETP.GE.AND UP0, UPT, UR4, UR7, UPT ;  /* 0x000000070400728c */ /* 0x000fc4000bf06270 */
[----:B------:R-:W-:Y:S02]  /*1380*/  UIMAD.WIDE.U32 UR10, UR4, UR8, URZ ;  /* 0x00000008040a72a5 */ /* 0x000fe4000f8e00ff */
[----:B------:R-:W-:Y:S02]  /*1390*/  UISETP.GE.OR UP0, UPT, UR5, UR12, UP0 ;  /* 0x0000000c0500728c */ /* 0x000fe40008706670 */
[----:B------:R-:W-:Y:S02]  /*13a0*/  UIMAD.WIDE.U32 UR12, UR5, UR8, URZ ;  /* 0x00000008050c72a5 */ /* 0x000fe4000f8e00ff */
[----:B------:R-:W-:Y:S01]  /*13b0*/  UIADD3 UR10, UPT, UPT, -UR4, URZ, URZ ;  /* 0x000000ff040a7290 */ /* 0x000fe2000fffe1ff */
[----:B------:R-:W-:Y:S01]  /*13c0*/  UMOV UR8, UR11 ;  /* 0x0000000b00087c82 */ /* 0x000fe20008000000 */
[----:B------:R-:W-:Y:S02]  /*13d0*/  UIADD3 UR11, UPT, UPT, -UR5, URZ, URZ ;  /* 0x000000ff050b7290 */ /* 0x000fe4000fffe1ff */
[----:B------:R-:W-:-:S03]  /*13e0*/  USHF.R.U32.HI UR8, URZ, UR9, UR8 ;  /* 0x00000009ff087299 */ /* 0x000fc60008011608 */
[----:B------:R-:W-:Y:S01]  /*13f0*/  @!UP0 UMOV UR7, UR13 ;  /* 0x0000000d00078c82 */ /* 0x000fe20008000000 */
[----:B------:R-:W-:Y:S02]  /*1400*/  UIMAD UR45, UR14, UR10, UR45 ;  /* 0x0000000a0e2d72a4 */ /* 0x000fe4000f8e022d */
[----:B------:R-:W-:Y:S02]  /*1410*/  USEL UR8, UR4, UR8, !UP2 ;  /* 0x0000000804087287 */ /* 0x000fe4000d000000 */
[----:B------:R-:W-:Y:S02]  /*1420*/  @!UP0 USHF.R.U32.HI UR7, URZ, UR9, UR7 ;  /* 0x00000009ff078299 */ /* 0x000fe40008011607 */
[----:B------:R-:W-:Y:S02]  /*1430*/  UIADD3 UR9, UPT, UPT, -UR8, URZ, URZ ;  /* 0x000000ff08097290 */ /* 0x000fe4000fffe1ff */
[----:B------:R-:W-:Y:S02]  /*1440*/  @!UP0 USEL UR7, UR5, UR7, !UP2 ;  /* 0x0000000705078287 */ /* 0x000fe4000d000000 */
[----:B------:R-:W-:-:S02]  /*1450*/  UIMAD UR9, UR23, UR9, UR4 ;  /* 0x00000009170972a4 */ /* 0x000fc4000f8e0204 */
[----:B------:R-:W-:Y:S02]  /*1460*/  @!UP0 UIADD3 UR8, UPT, UPT, UR8, -UR7, URZ ;  /* 0x8000000708088290 */ /* 0x000fe4000fffe0ff */
[----:B------:R-:W-:Y:S02]  /*1470*/  @!UP0 UIMAD UR6, UR9, UR6, UR7 ;  /* 0x00000006090682a4 */ /* 0x000fe4000f8e0207 */
[----:B------:R-:W-:Y:S02]  /*1480*/  @!UP0 UIMAD UR4, UR8, UR23, UR5 ;  /* 0x00000017080482a4 */ /* 0x000fe4000f8e0205 */
[----:B------:R-:W-:Y:S02]  /*1490*/  UIMAD UR46, UR29, UR11, UR46 ;  /* 0x0000000b1d2e72a4 */ /* 0x000fe4000f8e022e */
[----:B------:R-:W-:Y:S01]  /*14a0*/  UIMAD UR45, UR4, UR14, UR45 ;  /* 0x0000000e042d72a4 */ /* 0x000fe2000f8e022d */
[----:B------:R-:W-:Y:S02]  /*14b0*/  @!UP0 UMOV UR5, UR6 ;  /* 0x0000000600058c82 */ /* 0x000fe40008000000 */
[----:B------:R-:W-:-:S12]  /*14c0*/  UIMAD UR46, UR5, UR29, UR46 ;  /* 0x0000001d052e72a4 */ /* 0x000fd8000f8e022e */
.L_x_18:
[----:B------:R-:W-:Y:S02]  /*14d0*/  UISETP.NE.AND UP1, UPT, UR30, 0x1, UPT ;  /* 0x000000011e00788c */ /* 0x000fe4000bf25270 */
[----:B------:R-:W-:Y:S02]  /*14e0*/  ULOP3.LUT UR24, UR24, 0xffff, URZ, 0xc0, !UPT ;  /* 0x0000ffff18187892 */ /* 0x000fe4000f8ec0ff */
[----:B------:R-:W-:Y:S02]  /*14f0*/  ULOP3.LUT UR21, UR25, 0xffff, URZ, 0xc0, !UPT ;  /* 0x0000ffff19157892 */ /* 0x000fe4000f8ec0ff */
[----:B------:R-:W-:Y:S02]  /*1500*/  UISETP.NE.AND UP0, UPT, UR22, 0x2, UPT ;  /* 0x000000021600788c */ /* 0x000fe4000bf05270 */
[----:B------:R-:W-:Y:S02]  /*1510*/  ULOP3.LUT UR28, UR28, 0x400, URZ, 0xc0, !UPT ;  /* 0x000004001c1c7892 */ /* 0x000fe4000f8ec0ff */
[----:B------:R-:W-:-:S02]  /*1520*/  ULOP3.LUT UR27, UR27, 0x400, URZ, 0xc0, !UPT ;  /* 0x000004001b1b7892 */ /* 0x000fc4000f8ec0ff */
[----:B------:R-:W-:Y:S02]  /*1530*/  USHF.L.U32 UR24, UR32, UR24, URZ ;  /* 0x0000001820187299 */ /* 0x000fe400080006ff */
[----:B------:R-:W-:Y:S01]  /*1540*/  USHF.L.U32 UR21, UR31, UR21, URZ ;  /* 0x000000151f157299 */ /* 0x000fe200080006ff */
[----:B------:R-:W-:Y:S11]  /*1550*/  BRA.U UP1, `(.L_x_19) ;  /* 0x0000000101447547 */ /* 0x000ff6000b800000 */
[----:B------:R-:W2:Y:S01]  /*1560*/  LDCU.128 UR8, c[0x0][0xb10] ;  /* 0x00016200ff0877ac */ /* 0x000ea20008000c00 */
[----:B------:R-:W3:Y:S01]  /*1570*/  LDCU UR12, c[0x0][0xb0c] ;  /* 0x00016180ff0c77ac */ /* 0x000ee20008000800 */
[----:B------:R-:W4:Y:S01]  /*1580*/  LDCU UR13, c[0x0][0xb20] ;  /* 0x00016400ff0d77ac */ /* 0x000f220008000800 */
[----:B--2---:R-:W-:Y:S02]  /*1590*/  UIMAD.WIDE.U32 UR6, UR46, UR8, URZ ;  /* 0x000000082e0672a5 */ /* 0x004fe4000f8e00ff */
[----:B------:R-:W-:Y:S02]  /*15a0*/  UIMAD.WIDE.U32 UR4, UR45, UR11, URZ ;  /* 0x0000000b2d0472a5 */ /* 0x000fe4000f8e00ff */
[----:B---3--:R-:W-:Y:S02]  /*15b0*/  UISETP.NE.AND UP2, UPT, UR12, 0x1, UPT ;  /* 0x000000010c00788c */ /* 0x008fe4000bf45270 */
[----:B------:R-:W-:Y:S01]  /*15c0*/  UISETP.NE.AND UP1, UPT, UR10, 0x1, UPT ;  /* 0x000000010a00788c */ /* 0x000fe2000bf25270 */
[----:B------:R-:W-:-:S02]  /*15d0*/  UMOV UR6, UR7 ;  /* 0x0000000700067c82 */ /* 0x000fc40008000000 */
[----:B------:R-:W-:Y:S01]  /*15e0*/  UMOV UR4, UR5 ;  /* 0x0000000500047c82 */ /* 0x000fe20008000000 */
[----:B------:R-:W-:Y:S02]  /*15f0*/  USHF.R.U32.HI UR9, URZ, UR9, UR6 ;  /* 0x00000009ff097299 */ /* 0x000fe40008011606 */
[----:B----4-:R-:W-:Y:S02]  /*1600*/  USHF.R.U32.HI UR4, URZ, UR13, UR4 ;  /* 0x0000000dff047299 */ /* 0x010fe40008011604 */
[----:B------:R-:W-:Y:S02]  /*1610*/  USEL UR5, UR46, UR9, !UP2 ;  /* 0x000000092e057287 */ /* 0x000fe4000d000000 */
[----:B------:R-:W-:-:S04]  /*1620*/  USEL UR4, UR45, UR4, !UP1 ;  /* 0x000000042d047287 */ /* 0x000fc8000c800000 */
[----:B------:R-:W-:Y:S02]  /*1630*/  UIADD3 UR6, UPT, UPT, UR5, -UR4, URZ ;  /* 0x8000000405067290 */ /* 0x000fe4000fffe0ff */
[----:B------:R-:W-:Y:S02]  /*1640*/  UIADD3 UR4, UPT, UPT, -UR5, UR4, URZ ;  /* 0x0000000405047290 */ /* 0x000fe4000fffe1ff */
[----:B------:R-:W-:Y:S02]  /*1650*/  UIMAD UR45, UR6, UR10, UR45 ;  /* 0x0000000a062d72a4 */ /* 0x000fe4000f8e022d */
[----:B------:R-:W-:-:S12]  /*1660*/  UIMAD UR46, UR4, UR12, UR46 ;  /* 0x0000000c042e72a4 */ /* 0x000fd8000f8e022e */
.L_x_19:
[----:B------:R-:W-:Y:S05]  /*1670*/  BRA.U !UP5, `(.L_x_20) ;  /* 0x000000010d0c7547 */ /* 0x000fea000b800000 */
[----:B------:R-:W-:Y:S01]  /*1680*/  UCGABAR_WAIT ;  /* 0x0000000000007dc7 */ /* 0x000fe20008000000 */
[----:B------:R-:W-:Y:S01]  /*1690*/  CCTL.IVALL ;  /* 0x00000000ff00798f */ /* 0x000fe20002000000 */
[----:B------:R-:W-:Y:S05]  /*16a0*/  BRA `(.L_x_21) ;  /* 0x0000000000047947 */ /* 0x000fea0003800000 */
.L_x_20:
[----:B------:R-:W-:Y:S06]  /*16b0*/  BAR.SYNC.DEFER_BLOCKING 0x0 ;  /* 0x0000000000007b1d */ /* 0x000fec0000010000 */
.L_x_21:
[----:B------:R-:W-:Y:S05]  /*16c0*/  BRA.U UP0, `(.L_x_22) ;  /* 0x0000001100b07547 */ /* 0x000fea000b800000 */
[----:B------:R-:W2:Y:S01]  /*16d0*/  LDCU UR6, c[0x0][0x38c] ;  /* 0x00007180ff0677ac */ /* 0x000ea20008000800 */
[----:B------:R-:W-:Y:S01]  /*16e0*/  PLOP3.LUT P1, PT, PT, PT, UP3, 0x80, 0x8 ;  /* 0x000000000008781c */ /* 0x000fe20003f2f038 */
[----:B------:R-:W-:Y:S01]  /*16f0*/  IMAD.MOV.U32 R12, RZ, RZ, 0x1 ;  /* 0x00000001ff0c7424 */ /* 0x000fe200078e00ff */
[----:B------:R-:W-:Y:S01]  /*1700*/  ISETP.EQ.OR P2, PT, R0, RZ, P3 ;  /* 0x000000ff0000720c */ /* 0x000fe20001f42670 */
[----:B------:R-:W-:Y:S01]  /*1710*/  UISETP.NE.AND UP1, UPT, UR22, URZ, UPT ;  /* 0x000000ff1600728c */ /* 0x000fe2000bf25270 */
[----:B------:R-:W-:Y:S02]  /*1720*/  PLOP3.LUT P1, PT, P1, PT, PT, 0x8, 0x80 ;  /* 0x000000000080781c */ /* 0x000fe40000f2e170 */
[----:B------:R-:W-:Y:S01]  /*1730*/  CS2R R10, SRZ ;  /* 0x00000000000a7805 */ /* 0x000fe2000001ff00 */
[----:B------:R-:W-:Y:S01]  /*1740*/  IMAD.MOV.U32 R9, RZ, RZ, RZ ;  /* 0x000000ffff097224 */ /* 0x000fe200078e00ff */
[----:B------:R-:W3:Y:S01]  /*1750*/  LDCU UR41, c[0x0][0x370] ;  /* 0x00006e00ff2977ac */ /* 0x000ee20008000800 */
[----:B------:R-:W-:Y:S01]  /*1760*/  IMAD.MOV.U32 R8, RZ, RZ, 0x1 ;  /* 0x00000001ff087424 */ /* 0x000fe200078e00ff */
[----:B------:R-:W4:Y:S01]  /*1770*/  LDCU.64 UR30, c[0x0][0x348] ;  /* 0x00006900ff1e77ac */ /* 0x000f220008000a00 */
[----:B------:R-:W1:Y:S01]  /*1780*/  LDCU UR39, c[0x0][0x374] ;  /* 0x00006e80ff2777ac */ /* 0x000e620008000800 */
[----:B--2---:R-:W-:-:S02]  /*1790*/  UIADD3 UR5, UPT, UPT, UR6, 0x1f, URZ ;  /* 0x0000001f06057890 */ /* 0x004fc4000fffe0ff */
[----:B------:R-:W-:Y:S02]  /*17a0*/  UIADD3 UR50, UPT, UPT, UR6, 0x3e, URZ ;  /* 0x0000003e06327890 */ /* 0x000fe4000fffe0ff */
[----:B------:R-:W-:-:S04]  /*17b0*/  USHF.R.S32.HI UR4, URZ, 0x1f, UR5 ;  /* 0x0000001fff047899 */ /* 0x000fc80008011405 */
[----:B------:R-:W-:Y:S02]  /*17c0*/  ULEA.HI UR4, UR4, UR5, URZ, 0x5 ;  /* 0x0000000504047291 */ /* 0x000fe4000f8f28ff */
[----:B------:R-:W-:Y:S02]  /*17d0*/  USHF.L.U32 UR5, UR26, 0x5, URZ ;  /* 0x000000051a057899 */ /* 0x000fe400080006ff */
[----:B------:R-:W-:Y:S02]  /*17e0*/  USHF.R.S32.HI UR43, URZ, 0x5, UR4 ;  /* 0x00000005ff2b7899 */ /* 0x000fe40008011404 */
[----:B------:R-:W-:Y:S02]  /*17f0*/  UIADD3 UR4, UPT, UPT, UR6, -0x1, URZ ;  /* 0xffffffff06047890 */ /* 0x000fe4000fffe0ff */
[----:B------:R-:W-:Y:S02]  /*1800*/  UISETP.LT.U32.AND UP0, UPT, UR43, 0x3, UPT ;  /* 0x000000032b00788c */ /* 0x000fe4000bf01070 */
[----:B------:R-:W-:-:S02]  /*1810*/  UISETP.GE.U32.AND UP2, UPT, UR4, -0x3f, UPT ;  /* 0xffffffc10400788c */ /* 0x000fc4000bf46070 */
[----:B------:R-:W-:Y:S02]  /*1820*/  USEL UR42, UR43, 0x3, UP0 ;  /* 0x000000032b2a7887 */ /* 0x000fe40008000000 */
[----:B------:R-:W-:Y:S02]  /*1830*/  ULOP3.LUT UR44, UR5, 0x20, URZ, 0xe2, !UPT ;  /* 0x00000020052c7892 */ /* 0x000fe4000f8ee2ff */
[----:B------:R-:W-:Y:S02]  /*1840*/  UIADD3 UR25, UPT, UPT, UR42, -0x1, URZ ;  /* 0xffffffff2a197890 */ /* 0x000fe4000fffe0ff */
[----:B------:R-:W-:Y:S02]  /*1850*/  USEL UR26, UR34, 0x2, UP1 ;  /* 0x00000002221a7887 */ /* 0x000fe40008800000 */
[----:B------:R-:W-:Y:S02]  /*1860*/  UIADD3 UR47, UPT, UPT, UR43, -UR42, URZ ;  /* 0x8000002a2b2f7290 */ /* 0x000fe4000fffe0ff */
[----:B------:R-:W-:Y:S01]  /*1870*/  @UP2 UIADD3 UR25, UPT, UPT, UR42, URZ, URZ ;  /* 0x000000ff2a192290 */ /* 0x000fe2000fffe0ff */
[----:B------:R-:W-:-:S03]  /*1880*/  UMOV UR5, URZ ;  /* 0x000000ff00057c82 */ /* 0x000fc60008000000 */
[----:B-1-34-:R-:W-:-:S12]  /*1890*/  UIADD3 UR25, UPT, UPT, UR25, 0x1, URZ ;  /* 0x0000000119197890 */ /* 0x01afd8000fffe0ff */
.L_x_42:
[----:B------:R-:W-:Y:S01]  /*18a0*/  UISETP.NE.AND UP0, UPT, UR48, URZ, UPT ;  /* 0x000000ff3000728c */ /* 0x000fe2000bf05270 */
[----:B------:R-:W1:Y:S08]  /*18b0*/  S2UR UR48, SR_CgaCtaId ;  /* 0x00000000003079c3 */ /* 0x000e700000008800 */
[----:B------:R-:W-:Y:S05]  /*18c0*/  BRA.U UP0, `(.L_x_23) ;  /* 0x0000000100347547 */ /* 0x000fea000b800000 */
[----:B------:R-:W2:Y:S01]  /*18d0*/  S2R R0, SR_CgaCtaId ;  /* 0x0000000000007919 */ /* 0x000ea20000008800 */
[----:B------:R-:W-:-:S04]  /*18e0*/  MOV R2, 0x400 ;  /* 0x0000040000027802 */ /* 0x000fc80000000f00 */
[----:B--2---:R-:W-:Y:S02]  /*18f0*/  LEA R0, R0, R2, 0x18 ;  /* 0x0000000200007211 */ /* 0x004fe400078ec0ff */
[----:B------:R-:W-:-:S03]  /*1900*/  SHF.L.U32 R2, R8, 0x1f, RZ ;  /* 0x0000001f08027819 */ /* 0x000fc600000006ff */
[----:B------:R-:W-:-:S04]  /*1910*/  IMAD R0, R9, 0x8, R0 ;  /* 0x0000000809007824 */ /* 0x000fc800078e0200 */
[----:B------:R-:W2:Y:S02]  /*1920*/  SYNCS.PHASECHK.TRANS64.TRYWAIT P0, [R0+URZ+0xc0], R2 ;  /* 0x0000c002000075a7 */ /* 0x000ea400080011ff */
[----:B--2---:R-:W-:Y:S05]  /*1930*/  @!P0 BRA `(.L_x_24) ;  /* 0x0000004c00848947 */ /* 0x004fea0003800000 */
.L_x_101:
[----:B------:R-:W-:Y:S01]  /*1940*/  VIADD R9, R9, 0x1 ;  /* 0x0000000109097836 */ /* 0x000fe20000000000 */
[----:B------:R2:W-:Y:S04]  /*1950*/  SYNCS.ARRIVE.TRANS64.A1T0 RZ, [R0+URZ+0xb0], RZ ;  /* 0x0000b0ff00ff79a7 */ /* 0x0005e800081000ff */
[----:B------:R-:W-:-:S04]  /*1960*/  ISETP.NE.AND P0, PT, R9, 0x2, PT ;  /* 0x000000020900780c */ /* 0x000fc80003f05270 */
[----:B------:R-:W-:Y:S02]  /*1970*/  SEL R9, R9, RZ, P0 ;  /* 0x000000ff09097207 */ /* 0x000fe40000000000 */
[----:B--2---:R-:W-:-:S04]  /*1980*/  SEL R0, RZ, 0x1, P0 ;  /* 0x00000001ff007807 */ /* 0x004fc80000000000 */
[----:B------:R-:W-:-:S07]  /*1990*/  LOP3.LUT R8, R8, R0, RZ, 0x3c, !PT ;  /* 0x0000000008087212 */ /* 0x000fce00078e3cff */
.L_x_23:
[----:B------:R-:W-:Y:S01]  /*19a0*/  UMOV UR6, 0x400 ;  /* 0x0000040000067882 */ /* 0x000fe20000000000 */
[----:B------:R-:W-:Y:S01]  /*19b0*/  SHF.L.U32 R0, R12, 0x1f, RZ ;  /* 0x0000001f0c007819 */ /* 0x000fe200000006ff */
[----:B-1----:R-:W-:Y:S02]  /*19c0*/  ULEA UR6, UR48, UR6, 0x18 ;  /* 0x0000000630067291 */ /* 0x002fe4000f8ec0ff */
[----:B------:R-:W-:Y:S02]  /*19d0*/  UISETP.GE.U32.AND UP0, UPT, UR50, 0x3f, UPT ;  /* 0x0000003f3200788c */ /* 0x000fe4000bf06070 */
[----:B------:R-:W-:Y:S02]  /*19e0*/  ULEA UR4, UR5, UR6, 0x3 ;  /* 0x0000000605047291 */ /* 0x000fe4000f8e18ff */
[----:B------:R-:W-:Y:S02]  /*19f0*/  ULEA UR11, UR45, UR49, 0x1 ;  /* 0x000000312d0b7291 */ /* 0x000fe4000f8e08ff */
[----:B------:R-:W-:-:S02]  /*1a00*/  ULEA UR35, UR46, UR44, 0x6 ;  /* 0x0000002c2e237291 */ /* 0x000fc4000f8e30ff */
[----:B------:R-:W-:Y:S01]  /*1a10*/  USHF.L.U32 UR11, UR11, 0x5, URZ ;  /* 0x000000050b0b7899 */ /* 0x000fe200080006ff */
[----:B------:R-:W-:Y:S02]  /*1a20*/  UMOV UR13, URZ ;  /* 0x000000ff000d7c82 */ /* 0x000fe40008000000 */
[----:B------:R1:W2:Y:S01]  /*1a30*/  SYNCS.PHASECHK.TRANS64.TRYWAIT P0, [UR4+0x18], R0 ;  /* 0x00001800ff0075a7 */ /* 0x0002a20008001104 */
[----:B------:R-:W-:Y:S08]  /*1a40*/  BRA.U !UP0, `(.L_x_25) ;  /* 0x0000000108c47547 */ /* 0x000ff0000b800000 */
[----:B------:R-:W-:Y:S01]  /*1a50*/  UMOV UR7, URZ ;  /* 0x000000ff00077c82 */ /* 0x000fe20008000000 */
[----:B------:R-:W-:-:S05]  /*1a60*/  UMOV UR4, UR5 ;  /* 0x0000000500047c82 */ /* 0x000fca0008000000 */
.L_x_31:
[----:B------:R-:W-:Y:S01]  /*1a70*/  ULEA UR33, UR4, UR6, 0x3 ;  /* 0x0000000604217291 */ /* 0x000fe2000f8e18ff */
[----:B------:R-:W-:Y:S01]  /*1a80*/  @!P3 MOV R2, 0x1000 ;  /* 0x000010000002b802 */ /* 0x000fe20000000f00 */
[----:B--2-4-:R-:W-:Y:S10]  /*1a90*/  @P0 BRA `(.L_x_26) ;  /* 0x00000000000c0947 */ /* 0x014ff40003800000 */
[----:B------:R-:W-:-:S04]  /*1aa0*/  SHF.L.U32 R3, R12, 0x1f, RZ ;  /* 0x0000001f0c037819 */ /* 0x000fc800000006ff */
[----:B------:R-:W2:Y:S02]  /*1ab0*/  SYNCS.PHASECHK.TRANS64.TRYWAIT P0, [UR33+0x18], R3 ;  /* 0x00001803ff0075a7 */ /* 0x000ea40008001121 */
[----:B--2---:R-:W-:Y:S05]  /*1ac0*/  @!P0 BRA `(.L_x_27) ;  /* 0x0000004c00348947 */ /* 0x004fea0003800000 */
.L_x_26:
[----:B------:R2:W-:Y:S01]  /*1ad0*/  @!P3 SYNCS.ARRIVE.TRANS64 RZ, [UR33], R2 ;  /* 0x00000002ffffb9a7 */ /* 0x0005e20008000021 */
[----:B------:R-:W-:-:S04]  /*1ae0*/  ULOP3.LUT UR5, UR26, 0x2, URZ, 0xfc, !UPT ;  /* 0x000000021a057892 */ /* 0x000fc8000f8efcff */
[----:B------:R-:W-:-:S09]  /*1af0*/  UISETP.NE.AND UP0, UPT, UR5, 0x2, UPT ;  /* 0x000000020500788c */ /* 0x000fd2000bf05270 */
[----:B------:R-:W-:Y:S05]  /*1b00*/  BRA.U UP0, `(.L_x_28) ;  /* 0x0000000100047547 */ /* 0x000fea000b800000 */
[----:B------:R-:W-:Y:S05]  /*1b10*/  BPT.TRAP 0x1 ;  /* 0x000000040000795c */ /* 0x000fea0000300000 */
.L_x_28:
[----:B------:R-:W-:Y:S04]  /*1b20*/  BSSY.RECONVERGENT B0, `(.L_x_29) ;  /* 0x0000003000007945 */ /* 0x000fe80003800200 */
[----:B------:R-:W-:Y:S05]  /*1b30*/  @P2 BRA `(.L_x_30) ;  /* 0x0000000000042947 */ /* 0x000fea0003800000 */
[----:B------:R-:W-:Y:S05]  /*1b40*/  BPT.TRAP 0x1 ;  /* 0x000000040000795c */ /* 0x000fea0000300000 */
.L_x_30:
[----:B------:R-:W-:Y:S05]  /*1b50*/  BSYNC.RECONVERGENT B0 ;  /* 0x0000000000007941 */ /* 0x000fea0003800200 */
.L_x_29:
[----:B------:R-:W-:Y:S02]  /*1b60*/  UIADD3 UR5, UPT, UPT, UR4, 0x1, URZ ;  /* 0x0000000104057890 */ /* 0x000fe4000fffe0ff */
[----:B------:R-:W-:Y:S02]  /*1b70*/  USHF.L.U32 UR4, UR4, 0xb, URZ ;  /* 0x0000000b04047899 */ /* 0x000fe400080006ff */
[----:B------:R-:W-:Y:S02]  /*1b80*/  UISETP.NE.AND UP0, UPT, UR5, 0x3, UPT ;  /* 0x000000030500788c */ /* 0x000fe4000bf05270 */
[----:B------:R-:W-:Y:S02]  /*1b90*/  USHF.L.U32 UR34, UR7, 0x5, URZ ;  /* 0x0000000507227899 */ /* 0x000fe400080006ff */
[----:B------:R-:W-:Y:S02]  /*1ba0*/  USEL UR9, URZ, 0x1, UP0 ;  /* 0x00000001ff097887 */ /* 0x000fe40008000000 */
[----:B------:R-:W-:-:S02]  /*1bb0*/  USEL UR5, UR5, URZ, UP0 ;  /* 0x000000ff05057287 */ /* 0x000fc40008000000 */
[----:B------:R-:W-:Y:S02]  /*1bc0*/  UIADD3 UR14, UP0, UPT, UR30, 0x180, URZ ;  /* 0x000001801e0e7890 */ /* 0x000fe4000ff1e0ff */
[----:B------:R-:W-:Y:S01]  /*1bd0*/  ULEA UR8, UR5, UR6, 0x3 ;  /* 0x0000000605087291 */ /* 0x000fe2000f8e18ff */
[----:B------:R-:W-:Y:S01]  /*1be0*/  LOP3.LUT R12, R12, UR9, RZ, 0x3c, !PT ;  /* 0x000000090c0c7c12 */ /* 0x000fe2000f8e3cff */
[----:B------:R-:W-:Y:S02]  /*1bf0*/  UIADD3 UR7, UPT, UPT, UR7, 0x1, URZ ;  /* 0x0000000107077890 */ /* 0x000fe4000fffe0ff */
[----:B------:R-:W-:Y:S01]  /*1c00*/  UIADD3 UR16, UP1, UPT, UR30, 0x80, URZ ;  /* 0x000000801e107890 */ /* 0x000fe2000ff3e0ff */
[----:B-1----:R-:W-:Y:S01]  /*1c10*/  SHF.L.U32 R0, R12, 0x1f, RZ ;  /* 0x0000001f0c007819 */ /* 0x002fe200000006ff */
[----:B------:R-:W-:Y:S02]  /*1c20*/  ULOP3.LUT UR32, UR28, UR4, URZ, 0xfc, !UPT ;  /* 0x000000041c207292 */ /* 0x000fe4000f8efcff */
[----:B------:R-:W-:Y:S01]  /*1c30*/  UIADD3.X UR15, UPT, UPT, URZ, UR31, URZ, UP0, !UPT ;  /* 0x0000001fff0f7290 */ /* 0x000fe200087fe4ff */
[----:B------:R3:W4:Y:S01]  /*1c40*/  SYNCS.PHASECHK.TRANS64.TRYWAIT P0, [UR8+0x18], R0 ;  /* 0x00001800ff0075a7 */ /* 0x0007220008001108 */
[----:B------:R-:W-:-:S02]  /*1c50*/  ULOP3.LUT UR8, UR27, UR4, URZ, 0xfc, !UPT ;  /* 0x000000041b087292 */ /* 0x000fc4000f8efcff */
[----:B------:R-:W-:Y:S02]  /*1c60*/  UISETP.NE.AND UP0, UPT, UR7, UR25, UPT ;  /* 0x000000190700728c */ /* 0x000fe4000bf05270 */
[----:B------:R-:W-:Y:S02]  /*1c70*/  UIADD3.X UR17, UPT, UPT, URZ, UR31, URZ, UP1, !UPT ;  /* 0x0000001fff117290 */ /* 0x000fe40008ffe4ff */
[----:B------:R-:W-:Y:S02]  /*1c80*/  UIADD3 UR32, UPT, UPT, UR6, 0x2400, UR32 ;  /* 0x0000240006207890 */ /* 0x000fe4000fffe020 */
[----:B------:R-:W-:Y:S02]  /*1c90*/  UPRMT UR13, URZ, 0x5410, UR24 ;  /* 0x00005410ff0d7896 */ /* 0x000fe40008000018 */
[----:B------:R-:W-:Y:S02]  /*1ca0*/  UIADD3 UR8, UPT, UPT, UR6, 0x3c00, UR8 ;  /* 0x00003c0006087890 */ /* 0x000fe4000fffe008 */
[----:B------:R-:W-:Y:S01]  /*1cb0*/  UPRMT UR4, URZ, 0x5410, UR21 ;  /* 0x00005410ff047896 */ /* 0x000fe20008000015 */
[----:B------:R-:W-:Y:S01]  /*1cc0*/  UMOV UR18, 0x0 ;  /* 0x0000000000127882 */ /* 0x000fe20000000000 */
[----:B------:R-:W-:Y:S01]  /*1cd0*/  UMOV UR19, 0x10000000 ;  /* 0x1000000000137882 */ /* 0x000fe20000000000 */
[----:B------:R-:W-:Y:S01]  /*1ce0*/  UMOV UR12, UR36 ;  /* 0x00000024000c7c82 */ /* 0x000fe20008000000 */
[----:B------:R-:W-:Y:S01]  /*1cf0*/  UMOV UR9, UR33 ;  /* 0x0000002100097c82 */ /* 0x000fe20008000000 */
[----:B------:R-:W-:Y:S01]  /*1d00*/  UMOV UR10, UR34 ;  /* 0x00000022000a7c82 */ /* 0x000fe20008000000 */
[----:B------:R1:W-:Y:S03]  /*1d10*/  UTMALDG.3D.MULTICAST [UR32], [UR16], UR13, desc[UR18] ;  /* 0x00001220100073b4 */ /* 0x0003e6000801180d */
[----:B------:R2:W-:Y:S01]  /*1d20*/  UTMALDG.3D.MULTICAST [UR8], [UR14], UR4, desc[UR18] ;  /* 0x000012080e0073b4 */ /* 0x0005e20008011804 */
[----:B-1----:R-:W-:Y:S01]  /*1d30*/  UMOV UR13, UR25 ;  /* 0x00000019000d7c82 */ /* 0x002fe20008000000 */
[----:B--2---:R-:W-:Y:S01]  /*1d40*/  UMOV UR4, UR5 ;  /* 0x0000000500047c82 */ /* 0x004fe20008000000 */
[----:B---3--:R-:W-:Y:S05]  /*1d50*/  BRA.U UP0, `(.L_x_31) ;  /* 0xfffffffd00447547 */ /* 0x008fea000b83ffff */
.L_x_25:
[----:B------:R-:W-:Y:S01]  /*1d60*/  ULEA UR4, UR5, UR6, 0x3 ;  /* 0x0000000605047291 */ /* 0x000fe2000f8e18ff */
[----:B-1----:R-:W-:Y:S01]  /*1d70*/  SHF.L.U32 R0, R12, 0x1f, RZ ;  /* 0x0000001f0c007819 */ /* 0x002fe200000006ff */
[----:B------:R-:W-:Y:S01]  /*1d80*/  @!P1 SYNCS.ARRIVE.TRANS64.A1T0 RZ, [UR6+0x48], RZ ;  /* 0x000048ffffff99a7 */ /* 0x000fe20008100006 */
[----:B------:R-:W-:-:S06]  /*1d90*/  UISETP.GT.AND UP0, UPT, UR43, UR42, UPT ;  /* 0x0000002a2b00728c */ /* 0x000fcc000bf04270 */
[----:B--2-4-:R1:W2:Y:S03]  /*1da0*/  SYNCS.PHASECHK.TRANS64.TRYWAIT P0, [UR4+0x18], R0 ;  /* 0x00001800ff0075a7 */ /* 0x0142a60008001104 */
[----:B------:R-:W-:Y:S05]  /*1db0*/  BRA.U !UP0, `(.L_x_32) ;  /* 0x0000000108c87547 */ /* 0x000fea000b800000 */
[----:B------:R-:W-:Y:S01]  /*1dc0*/  UIADD3 UR29, UPT, UPT, UR47, UR13, URZ ;  /* 0x0000000d2f1d7290 */ /* 0x000fe2000fffe0ff */
[----:B------:R-:W-:-:S11]  /*1dd0*/  UMOV UR4, UR5 ;  /* 0x0000000500047c82 */ /* 0x000fd60008000000 */
.L_x_38:
[----:B------:R-:W-:Y:S01]  /*1de0*/  ULEA UR17, UR4, UR6, 0x3 ;  /* 0x0000000604117291 */ /* 0x000fe2000f8e18ff */
[----:B--2---:R-:W-:Y:S01]  /*1df0*/  @!P3 MOV R2, 0x1000 ;  /* 0x000010000002b802 */ /* 0x004fe20000000f00 */
[----:B--2-4-:R-:W-:Y:S10]  /*1e00*/  @P0 BRA `(.L_x_33) ;  /* 0x00000000000c0947 */ /* 0x014ff40003800000 */
[----:B------:R-:W-:-:S04]  /*1e10*/  SHF.L.U32 R3, R12, 0x1f, RZ ;  /* 0x0000001f0c037819 */ /* 0x000fc800000006ff */
[----:B------:R-:W2:Y:S02]  /*1e20*/  SYNCS.PHASECHK.TRANS64.TRYWAIT P0, [UR17+0x18], R3 ;  /* 0x00001803ff0075a7 */ /* 0x000ea40008001111 */
[----:B--2---:R-:W-:Y:S05]  /*1e30*/  @!P0 BRA `(.L_x_34) ;  /* 0x0000004800708947 */ /* 0x004fea0003800000 */
.L_x_33:
[----:B------:R2:W-:Y:S01]  /*1e40*/  @!P3 SYNCS.ARRIVE.TRANS64 RZ, [UR17], R2 ;  /* 0x00000002ffffb9a7 */ /* 0x0005e20008000011 */
[----:B------:R-:W-:-:S04]  /*1e50*/  ULOP3.LUT UR5, UR26, 0x2, URZ, 0xfc, !UPT ;  /* 0x000000021a057892 */ /* 0x000fc8000f8efcff */
[----:B------:R-:W-:-:S09]  /*1e60*/  UISETP.NE.AND UP0, UPT, UR5, 0x2, UPT ;  /* 0x000000020500788c */ /* 0x000fd2000bf05270 */
[----:B------:R-:W-:Y:S05]  /*1e70*/  BRA.U UP0, `(.L_x_35) ;  /* 0x0000000100047547 */ /* 0x000fea000b800000 */
[----:B------:R-:W-:Y:S05]  /*1e80*/  BPT.TRAP 0x1 ;  /* 0x000000040000795c */ /* 0x000fea0000300000 */
.L_x_35:
[----:B------:R-:W-:Y:S04]  /*1e90*/  BSSY.RECONVERGENT B0, `(.L_x_36) ;  /* 0x0000003000007945 */ /* 0x000fe80003800200 */
[----:B------:R-:W-:Y:S05]  /*1ea0*/  @P2 BRA `(.L_x_37) ;  /* 0x0000000000042947 */ /* 0x000fea0003800000 */
[----:B------:R-:W-:Y:S05]  /*1eb0*/  BPT.TRAP 0x1 ;  /* 0x000000040000795c */ /* 0x000fea0000300000 */
.L_x_37:
[----:B------:R-:W-:Y:S05]  /*1ec0*/  BSYNC.RECONVERGENT B0 ;  /* 0x0000000000007941 */ /* 0x000fea0003800200 */
.L_x_36:
        /* <DEDUP_REMOVED lines=17> */
[----:B------:R-:W-:Y:S02]  /*1fe0*/  UIADD3 UR16, UPT, UPT, UR6, 0x2400, UR16 ;  /* 0x0000240006107890 */ /* 0x000fe4000fffe010 */
[----:B------:R-:W-:Y:S02]  /*1ff0*/  UIADD3.X UR15, UPT, UPT, URZ, UR31, URZ, UP1, !UPT ;  /* 0x0000001fff0f7290 */ /* 0x000fe40008ffe4ff */
        /* <DEDUP_REMOVED lines=8> */
[----:B------:R-:W-:Y:S01]  /*2080*/  UMOV UR9, UR17 ;  /* 0x0000001100097c82 */ /* 0x000fe20008000000 */
[----:B------:R-:W-:Y:S01]  /*2090*/  UMOV UR10, UR18 ;  /* 0x00000012000a7c82 */ /* 0x000fe20008000000 */
[----:B------:R-:W-:Y:S01]  /*20a0*/  UTMALDG.3D.MULTICAST [UR16], [UR14], UR7, desc[UR32] ;  /* 0x000020100e0073b4 */ /* 0x000fe20008011807 */
[----:B------:R1:W-:Y:S02]  /*20b0*/  UTMALDG.3D.MULTICAST [UR8], [UR22], UR4, desc[UR32] ;  /* 0x00002008160073b4 */ /* 0x0003e40008011804 */
[----:B-1----:R-:W-:Y:S01]  /*20c0*/  UMOV UR4, UR5 ;  /* 0x0000000500047c82 */ /* 0x002fe20008000000 */
[----:B---3--:R-:W-:Y:S05]  /*20d0*/  BRA.U UP0, `(.L_x_38) ;  /* 0xfffffffd00407547 */ /* 0x008fea000b83ffff */
.L_x_32:
[C---:B------:R-:W-:Y:S01]  /*20e0*/  LEA R3, R11.reuse, UR6, 0x3 ;  /* 0x000000060b037c11 */ /* 0x040fe2000f8e18ff */
[----:B------:R-:W-:Y:S01]  /*20f0*/  NOP ;  /* 0x0000000000007918 */ /* 0x000fe20000000000 */
[----:B-1----:R-:W-:Y:S02]  /*2100*/  SHF.L.U32 R0, R10, 0x1f, RZ ;  /* 0x0000001f0a007819 */ /* 0x002fe400000006ff */
[----:B------:R-:W-:Y:S02]  /*2110*/  LEA R4, R11, UR6, 0x4 ;  /* 0x000000060b047c11 */ /* 0x000fe4000f8e20ff */
[----:B--2-4-:R-:W1:Y:S02]  /*2120*/  SYNCS.PHASECHK.TRANS64.TRYWAIT P0, [R3+URZ+0x50], R0 ;  /* 0x00005000030075a7 */ /* 0x014e6400080011ff */
[----:B-1----:R-:W-:Y:S05]  /*2130*/  @!P0 BRA `(.L_x_39) ;  /* 0x0000004400c88947 */ /* 0x002fea0003800000 */
.L_x_104:
[----:B------:R-:W2:Y:S01]  /*2140*/  LDS.128 R4, [R4+0xe0] ;  /* 0x0000e00004047984 */ /* 0x000ea20000000c00 */
[----:B------:R-:W-:Y:S01]  /*2150*/  UISETP.GE.AND UP0, UPT, UR40, 0x1, UPT ;  /* 0x000000012800788c */ /* 0x000fe2000bf06270 */
[----:B------:R-:W-:Y:S01]  /*2160*/  @!PT LDS RZ, [RZ] ;  /* 0x00000000fffff984 */ /* 0x000fe20000000800 */
[----:B------:R-:W-:Y:S01]  /*2170*/  @!PT LDS RZ, [RZ] ;  /* 0x00000000fffff984 */ /* 0x000fe20000000800 */
[----:B------:R-:W-:Y:S01]  /*2180*/  @!PT LDS RZ, [RZ] ;  /* 0x00000000fffff984 */ /* 0x000fe20000000800 */
[----:B------:R-:W-:Y:S01]  /*2190*/  @!PT LDS RZ, [RZ] ;  /* 0x00000000fffff984 */ /* 0x000fe20000000800 */
[----:B------:R3:W-:Y:S06]  /*21a0*/  MEMBAR.ALL.CTA ;  /* 0x0000000000007992 */ /* 0x0007ec0000008000 */
[----:B---3--:R-:W3:Y:S01]  /*21b0*/  FENCE.VIEW.ASYNC.S ;  /* 0x00000000000073c6 */ /* 0x008ee20000000000 */
[----:B--2---:R-:W-:-:S13]  /*21c0*/  LOP3.LUT P0, RZ, R6, 0x1, RZ, 0xc0, !PT ;  /* 0x0000000106ff7812 */ /* 0x004fda000780c0ff */
[----:B---3--:R-:W-:Y:S01]  /*21d0*/  VOTEU.ANY UP1, P0 ;  /* 0x0000000000ff7886 */ /* 0x008fe20000020100 */
[----:B------:R-:W-:-:S13]  /*21e0*/  PLOP3.LUT P0, PT, PT, PT, UP1, 0x80, 0x8 ;  /* 0x000000000008781c */ /* 0x000fda0003f0f018 */
[----:B-1----:R-:W-:Y:S02]  /*21f0*/  @P0 LOP3.LUT R0, R5, 0xffff, RZ, 0xc0, !PT ;  /* 0x0000ffff05000812 */ /* 0x002fe400078ec0ff */
[----:B------:R-:W-:Y:S02]  /*2200*/  @P0 MOV R2, R4 ;  /* 0x0000000400020202 */ /* 0x000fe40000000f00 */
[----:B------:R-:W-:Y:S01]  /*2210*/  @P0 R2UR UR7, R0 ;  /* 0x00000000000702ca */ /* 0x000fe200000e0000 */
[----:B------:R-:W-:Y:S01]  /*2220*/  VIADD R0, R3, 0x60 ;  /* 0x0000006003007836 */ /* 0x000fe20000000000 */
[----:B------:R-:W-:Y:S02]  /*2230*/  @P0 SHF.R.U32.HI R4, RZ, 0x10, R5 ;  /* 0x00000010ff040819 */ /* 0x000fe40000011605 */
[----:B------:R-:W-:Y:S02]  /*2240*/  @P0 R2UR UR8, R2 ;  /* 0x00000000020802ca */ /* 0x000fe400000e0000 */
[----:B------:R-:W-:-:S02]  /*2250*/  PRMT R0, RZ, 0x654, R0 ;  /* 0x00000654ff007816 */ /* 0x000fc40000000000 */
[----:B------:R-:W-:Y:S02]  /*2260*/  @P0 R2UR UR4, R4 ;  /* 0x00000000040402ca */ /* 0x000fe400000e0000 */
[----:B------:R1:W-:Y:S03]  /*2270*/  SYNCS.ARRIVE.TRANS64.RED.A1T0 RZ, [R0+URZ], RZ ;  /* 0x000000ff00ff79a7 */ /* 0x0003e600081004ff */
[----:B------:R-:W-:-:S04]  /*2280*/  @UP1 UMOV UR37, UR7 ;  /* 0x0000000700251c82 */ /* 0x000fc80008000000 */
[----:B------:R-:W-:-:S04]  /*2290*/  @UP1 UMOV UR38, UR8 ;  /* 0x0000000800261c82 */ /* 0x000fc80008000000 */
[----:B------:R-:W-:Y:S01]  /*22a0*/  @UP1 UMOV UR36, UR4 ;  /* 0x0000000400241c82 */ /* 0x000fe20008000000 */
[----:B------:R-:W-:Y:S05]  /*22b0*/  BRA.U !UP0, `(.L_x_40) ;  /* 0x0000000108d47547 */ /* 0x000fea000b800000 */
[----:B------:R-:W2:Y:S01]  /*22c0*/  LDCU.128 UR12, c[0x0][0xb10] ;  /* 0x00016200ff0c77ac */ /* 0x000ea20008000c00 */
[----:B------:R-:W3:Y:S01]  /*22d0*/  LDCU UR29, c[0x0][0xb20] ;  /* 0x00016400ff1d77ac */ /* 0x000ee20008000800 */
[----:B------:R-:W4:Y:S01]  /*22e0*/  LDCU UR20, c[0x0][0xb0c] ;  /* 0x00016180ff1477ac */ /* 0x000f220008000800 */
[----:B------:R-:W1:Y:S01]  /*22f0*/  LDCU.64 UR10, c[0x0][0xb28] ;  /* 0x00016500ff0a77ac */ /* 0x000e620008000a00 */
[----:B------:R-:W-:Y:S02]  /*2300*/  UISETP.NE.AND UP3, UPT, UR40, 0x1, UPT ;  /* 0x000000012800788c */ /* 0x000fe4000bf65270 */
[----:B--2---:R-:W-:Y:S02]  /*2310*/  UIMAD.WIDE.U32 UR16, UR39, UR15, URZ ;  /* 0x0000000f271072a5 */ /* 0x004fe4000f8e00ff */
[----:B------:R-:W-:Y:S02]  /*2320*/  UIMAD.WIDE.U32 UR8, UR41, UR12, URZ ;  /* 0x0000000c290872a5 */ /* 0x000fe4000f8e00ff */
[----:B------:R-:W-:-:S02]  /*2330*/  UISETP.NE.AND UP0, UPT, UR14, 0x1, UPT ;  /* 0x000000010e00788c */ /* 0x000fc4000bf05270 */
[----:B------:R-:W-:Y:S01]  /*2340*/  UIMAD.WIDE.U32 UR22, UR37, UR15, URZ ;  /* 0x0000000f251672a5 */ /* 0x000fe2000f8e00ff */
[----:B------:R-:W-:Y:S02]  /*2350*/  UMOV UR16, UR17 ;  /* 0x0000001100107c82 */ /* 0x000fe40008000000 */
[----:B------:R-:W-:Y:S01]  /*2360*/  UMOV UR8, UR9 ;  /* 0x0000000900087c82 */ /* 0x000fe20008000000 */
[----:B---3--:R-:W-:Y:S02]  /*2370*/  USHF.R.U32.HI UR16, URZ, UR29, UR16 ;  /* 0x0000001dff107299 */ /* 0x008fe40008011610 */
[----:B----4-:R-:W-:Y:S02]  /*2380*/  UISETP.NE.AND UP2, UPT, UR20, 0x1, UPT ;  /* 0x000000011400788c */ /* 0x010fe4000bf45270 */
[----:B------:R-:W-:Y:S02]  /*2390*/  USHF.R.U32.HI UR8, URZ, UR13, UR8 ;  /* 0x0000000dff087299 */ /* 0x000fe40008011608 */
[----:B------:R-:W-:-:S02]  /*23a0*/  USEL UR7, UR39, UR16, !UP0 ;  /* 0x0000001027077287 */ /* 0x000fc4000c000000 */
[----:B------:R-:W-:Y:S02]  /*23b0*/  USEL UR8, UR41, UR8, !UP2 ;  /* 0x0000000829087287 */ /* 0x000fe4000d000000 */
[----:B-1----:R-:W-:Y:S01]  /*23c0*/  UIMAD.WIDE.U32 UR16, UR7, UR10, URZ ;  /* 0x0000000a071072a5 */ /* 0x002fe2000f8e00ff */
[----:B------:R-:W-:Y:S01]  /*23d0*/  UMOV UR4, UR23 ;  /* 0x0000001700047c82 */ /* 0x000fe20008000000 */
[----:B------:R-:W-:Y:S02]  /*23e0*/  UIMAD.WIDE.U32 UR18, UR38, UR12, URZ ;  /* 0x0000000c261272a5 */ /* 0x000fe4000f8e00ff */
[----:B------:R-:W-:-:S03]  /*23f0*/  UIMAD.WIDE.U32 UR22, UR8, UR10, URZ ;  /* 0x0000000a081672a5 */ /* 0x000fc6000f8e00ff */
[----:B------:R-:W-:Y:S01]  /*2400*/  UMOV UR16, UR17 ;  /* 0x0000001100107c82 */ /* 0x000fe20008000000 */
[----:B------:R-:W-:Y:S02]  /*2410*/  USHF.R.U32.HI UR4, URZ, UR29, UR4 ;  /* 0x0000001dff047299 */ /* 0x000fe40008011604 */
[----:B------:R-:W-:Y:S01]  /*2420*/  @UP3 USHF.R.U32.HI UR7, URZ, UR11, UR16 ;  /* 0x0000000bff073299 */ /* 0x000fe20008011610 */
[----:B------:R-:W-:Y:S01]  /*2430*/  UMOV UR18, UR19 ;  /* 0x0000001300127c82 */ /* 0x000fe20008000000 */
[----:B------:R-:W-:Y:S01]  /*2440*/  UMOV UR22, UR23 ;  /* 0x0000001700167c82 */ /* 0x000fe20008000000 */
[----:B------:R-:W-:Y:S02]  /*2450*/  USHF.R.U32.HI UR13, URZ, UR13, UR18 ;  /* 0x0000000dff0d7299 */ /* 0x000fe40008011612 */
[----:B------:R-:W-:Y:S02]  /*2460*/  USEL UR4, UR37, UR4, !UP0 ;  /* 0x0000000425047287 */ /* 0x000fe4000c000000 */
[----:B------:R-:W-:-:S02]  /*2470*/  @UP3 USHF.R.U32.HI UR8, URZ, UR11, UR22 ;  /* 0x0000000bff083299 */ /* 0x000fc40008011616 */
[----:B------:R-:W-:Y:S02]  /*2480*/  UIMAD UR9, UR40, UR7, URZ ;  /* 0x00000007280972a4 */ /* 0x000fe4000f8e02ff */
[----:B------:R-:W-:Y:S02]  /*2490*/  USEL UR7, UR38, UR13, !UP2 ;  /* 0x0000000d26077287 */ /* 0x000fe4000d000000 */
[----:B------:R-:W-:Y:S02]  /*24a0*/  UIMAD UR12, UR40, UR8, URZ ;  /* 0x00000008280c72a4 */ /* 0x000fe4000f8e02ff */
[----:B------:R-:W-:Y:S02]  /*24b0*/  UISETP.GE.AND UP0, UPT, UR4, UR9, UPT ;  /* 0x000000090400728c */ /* 0x000fe4000bf06270 */
[----:B------:R-:W-:Y:S02]  /*24c0*/  UIMAD.WIDE.U32 UR16, UR4, UR10, URZ ;  /* 0x0000000a041072a5 */ /* 0x000fe4000f8e00ff */
[----:B------:R-:W-:-:S02]  /*24d0*/  UISETP.GE.OR UP0, UPT, UR7, UR12, UP0 ;  /* 0x0000000c0700728c */ /* 0x000fc40008706670 */
        /* <DEDUP_REMOVED lines=19> */
.L_x_40:
[----:B------:R-:W2:Y:S02]  /*2610*/  LDCU UR4, c[0x0][0xb30] ;  /* 0x00016600ff0477ac */ /* 0x000ea40008000800 */
[----:B--2---:R-:W-:-:S09]  /*2620*/  UISETP.NE.AND UP0, UPT, UR4, 0x1, UPT ;  /* 0x000000010400788c */ /* 0x004fd2000bf05270 */
[----:B------:R-:W-:Y:S05]  /*2630*/  BRA.U UP0, `(.L_x_41) ;  /* 0x0000000100447547 */ /* 0x000fea000b800000 */
        /* <DEDUP_REMOVED lines=17> */
.L_x_41:
[----:B------:R-:W-:Y:S01]  /*2750*/  VIADD R11, R11, 0x1 ;  /* 0x000000010b0b7836 */ /* 0x000fe20000000000 */
[----:B------:R-:W-:Y:S01]  /*2760*/  PLOP3.LUT P1, PT, PT, PT, PT, 0x80, 0x8 ;  /* 0x000000000008781c */ /* 0x000fe20003f2f070 */
[----:B------:R-:W-:Y:S02]  /*2770*/  UIADD3 UR46, UPT, UPT, UR38, UR57, URZ ;  /* 0x00000039262e7290 */ /* 0x000fe4000fffe0ff */
[----:B------:R-:W-:Y:S01]  /*2780*/  UIADD3 UR45, UPT, UPT, UR37, UR60, URZ ;  /* 0x0000003c252d7290 */ /* 0x000fe2000fffe0ff */
[----:B------:R-:W-:-:S04]  /*2790*/  ISETP.NE.AND P0, PT, R11, 0x2, PT ;  /* 0x000000020b00780c */ /* 0x000fc80003f05270 */
[----:B-1----:R-:W-:Y:S02]  /*27a0*/  SEL R0, RZ, 0x1, P0 ;  /* 0x00000001ff007807 */ /* 0x002fe40000000000 */
[----:B------:R-:W-:Y:S02]  /*27b0*/  SEL R11, R11, RZ, P0 ;  /* 0x000000ff0b0b7207 */ /* 0x000fe40000000000 */
[----:B------:R-:W-:Y:S01]  /*27c0*/  LOP3.LUT R10, R10, R0, RZ, 0x3c, !PT ;  /* 0x000000000a0a7212 */ /* 0x000fe200078e3cff */
[----:B------:R-:W-:Y:S06]  /*27d0*/  BRA.U UP1, `(.L_x_42) ;  /* 0xfffffff101307547 */ /* 0x000fec000b83ffff */
[----:B------:R-:W-:Y:S01]  /*27e0*/  UIADD3 UR6, UPT, UPT, UR6, 0x18, URZ ;  /* 0x0000001806067890 */ /* 0x000fe2000fffe0ff */
[----:B------:R-:W-:-:S03]  /*27f0*/  SHF.L.U32 R2, R12, 0x1f, RZ ;  /* 0x0000001f0c027819 */ /* 0x000fc600000006ff */
[----:B------:R-:W-:-:S09]  /*2800*/  ULEA UR4, UR5, UR6, 0x3 ;  /* 0x0000000605047291 */ /* 0x000fd2000f8e18ff */
[----:B------:R-:W1:Y:S02]  /*2810*/  SYNCS.PHASECHK.TRANS64.TRYWAIT P0, [UR4], R2 ;  /* 0x00000002ff0075a7 */ /* 0x000e640008001104 */
[----:B-1----:R-:W-:Y:S05]  /*2820*/  @!P0 BRA `(.L_x_43) ;  /* 0x0000004000208947 */ /* 0x002fea0003800000 */
.L_x_106:
[----:B------:R-:W-:-:S04]  /*2830*/  UIADD3 UR4, UPT, UPT, UR5, 0x1, URZ ;  /* 0x0000000105047890 */ /* 0x000fc8000fffe0ff */
[----:B------:R-:W-:-:S04]  /*2840*/  UISETP.NE.AND UP0, UPT, UR4, 0x3, UPT ;  /* 0x000000030400788c */ /* 0x000fc8000bf05270 */
[----:B------:R-:W-:Y:S02]  /*2850*/  USEL UR7, URZ, 0x1, UP0 ;  /* 0x00000001ff077887 */ /* 0x000fe40008000000 */
[----:B------:R-:W-:-:S04]  /*2860*/  USEL UR4, UR4, URZ, UP0 ;  /* 0x000000ff04047287 */ /* 0x000fc80008000000 */
[----:B------:R-:W-:Y:S01]  /*2870*/  ULEA UR5, UR4, UR6, 0x3 ;  /* 0x0000000604057291 */ /* 0x000fe2000f8e18ff */
[----:B------:R-:W-:-:S04]  /*2880*/  LOP3.LUT R12, R12, UR7, RZ, 0x3c, !PT ;  /* 0x000000070c0c7c12 */ /* 0x000fc8000f8e3cff */
[----:B-1----:R-:W-:-:S04]  /*2890*/  SHF.L.U32 R2, R12, 0x1f, RZ ;  /* 0x0000001f0c027819 */ /* 0x002fc800000006ff */
[----:B------:R-:W1:Y:S02]  /*28a0*/  SYNCS.PHASECHK.TRANS64.TRYWAIT P0, [UR5], R2 ;  /* 0x00000002ff0075a7 */ /* 0x000e640008001105 */
[----:B-1----:R-:W-:Y:S05]  /*28b0*/  @!P0 BRA `(.L_x_44) ;  /* 0x0000004000148947 */ /* 0x002fea0003800000 */
.L_x_108:
[----:B------:R-:W-:-:S04]  /*28c0*/  UIADD3 UR4, UPT, UPT, UR4, 0x1, URZ ;  /* 0x0000000104047890 */ /* 0x000fc8000fffe0ff */
[----:B------:R-:W-:-:S04]  /*28d0*/  UISETP.NE.AND UP0, UPT, UR4, 0x3, UPT ;  /* 0x000000030400788c */ /* 0x000fc8000bf05270 */
[----:B------:R-:W-:Y:S02]  /*28e0*/  USEL UR5, URZ, 0x1, UP0 ;  /* 0x00000001ff057887 */ /* 0x000fe40008000000 */
[----:B------:R-:W-:-:S04]  /*28f0*/  USEL UR4, UR4, URZ, UP0 ;  /* 0x000000ff04047287 */ /* 0x000fc80008000000 */
[----:B------:R-:W-:Y:S01]  /*2900*/  ULEA UR4, UR4, UR6, 0x3 ;  /* 0x0000000604047291 */ /* 0x000fe2000f8e18ff */
[----:B-1----:R-:W-:-:S04]  /*2910*/  LOP3.LUT R2, R12, UR5, RZ, 0x3c, !PT ;  /* 0x000000050c027c12 */ /* 0x002fc8000f8e3cff */
[----:B------:R-:W-:Y:S01]  /*2920*/  SHF.L.U32 R2, R2, 0x1f, RZ ;  /* 0x0000001f02027819 */ /* 0x000fe200000006ff */
[----:B------:R-:W-:-:S07]  /*2930*/  IMAD.U32 R0, RZ, RZ, UR4 ;  /* 0x00000004ff007e24 */ /* 0x000fce000f8e00ff */
.L_x_45:
[----:B-1----:R1:W2:Y:S02]  /*2940*/  SYNCS.PHASECHK.TRANS64.TRYWAIT P0, [R0+URZ], R2 ;  /* 0x00000002000075a7 */ /* 0x0022a400080011ff */
[----:B--2---:R-:W-:Y:S05]  /*2950*/  @!P0 NANOSLEEP.SYNCS 0x989680 ;  /* 0x009896800000895d */ /* 0x004fea0003900000 */
[----:B------:R-:W2:Y:S02]  /*2960*/  @!P0 SYNCS.PHASECHK.TRANS64 P0, [R0+URZ], R2 ;  /* 0x00000002000085a7 */ /* 0x000ea400080010ff */
[----:B--2---:R-:W-:Y:S05]  /*2970*/  @P0 EXIT ;  /* 0x000000000000094d */ /* 0x004fea0003800000 */
[----:B------:R-:W-:Y:S05]  /*2980*/  BRA `(.L_x_45) ;  /* 0xfffffffc00ec7947 */ /* 0x000fea000383ffff */
.L_x_22:
[----:B------:R-:W-:-:S04]  /*2990*/  UISETP.NE.AND UP0, UPT, UR48, URZ, UPT ;  /* 0x000000ff3000728c */ /* 0x000fc8000bf05270 */
[----:B------:R-:W-:-:S09]  /*29a0*/  UISETP.NE.OR UP0, UPT, UR22, 0x1, UP0 ;  /* 0x000000011600788c */ /* 0x000fd20008705670 */
[----:B------:R-:W-:Y:S05]  /*29b0*/  BRA.U UP0, `(.L_x_46) ;  /* 0x0000000500487547 */ /* 0x000fea000b800000 */
[----:B------:R-:W-:Y:S01]  /*29c0*/  ISETP.GE.U32.AND P2, PT, R0, 0x4, PT ;  /* 0x000000040000780c */ /* 0x000fe20003f46070 */
[----:B------:R-:W-:Y:S01]  /*29d0*/  IMAD.MOV.U32 R12, RZ, RZ, 0x1 ;  /* 0x00000001ff0c7424 */ /* 0x000fe200078e00ff */
[----:B------:R-:W-:Y:S02]  /*29e0*/  CS2R R10, SRZ ;  /* 0x00000000000a7805 */ /* 0x000fe4000001ff00 */
[----:B------:R-:W-:Y:S01]  /*29f0*/  CS2R R8, SRZ ;  /* 0x0000000000087805 */ /* 0x000fe2000001ff00 */
[----:B------:R-:W-:Y:S01]  /*2a00*/  UMOV UR6, 0x400 ;  /* 0x0000040000067882 */ /* 0x000fe20000000000 */
[----:B------:R-:W-:Y:S01]  /*2a10*/  UMOV UR5, URZ ;  /* 0x000000ff00057c82 */ /* 0x000fe20008000000 */
[----:B------:R-:W-:-:S12]  /*2a20*/  ULEA UR6, UR48, UR6, 0x18 ;  /* 0x0000000630067291 */ /* 0x000fd8000f8ec0ff */
.L_x_50:
[----:B------:R-:W-:Y:S02]  /*2a30*/  LEA R2, R8, UR6, 0x3 ;  /* 0x0000000608027c11 */ /* 0x000fe4000f8e18ff */
[----:B------:R-:W-:-:S03]  /*2a40*/  SHF.L.U32 R4, R9, 0x1f, RZ ;  /* 0x0000001f09047819 */ /* 0x000fc600000006ff */
[----:B------:R-:W-:Y:S01]  /*2a50*/  VIADD R5, R2, 0xc0 ;  /* 0x000000c002057836 */ /* 0x000fe20000000000 */
[----:B------:R-:W2:Y:S02]  /*2a60*/  SYNCS.PHASECHK.TRANS64.TRYWAIT P0, [R2+URZ+0xb0], R4 ;  /* 0x0000b004020075a7 */ /* 0x000ea400080011ff */
[----:B--2---:R-:W-:Y:S05]  /*2a70*/  @!P0 BRA `(.L_x_47) ;  /* 0x0000003c00bc8947 */ /* 0x004fea0003800000 */
.L_x_109:
[----:B------:R-:W-:Y:S01]  /*2a80*/  ULEA UR4, UR5, UR6, 0x3 ;  /* 0x0000000605047291 */ /* 0x000fe2000f8e18ff */
[----:B--2---:R-:W-:Y:S01]  /*2a90*/  PRMT R2, RZ, 0x654, R5 ;  /* 0x00000654ff027816 */ /* 0x004fe20000000005 */
[----:B------:R-:W-:Y:S01]  /*2aa0*/  @!P2 IMAD.MOV.U32 R4, RZ, RZ, 0x10 ;  /* 0x00000010ff04a424 */ /* 0x000fe200078e00ff */
[----:B------:R-:W-:Y:S01]  /*2ab0*/  SHF.L.U32 R5, R12, 0x1f, RZ ;  /* 0x0000001f0c057819 */ /* 0x000fe200000006ff */
[----:B------:R-:W-:Y:S01]  /*2ac0*/  UIADD3 UR7, UPT, UPT, UR4, 0x50, URZ ;  /* 0x0000005004077890 */ /* 0x000fe2000fffe0ff */
[----:B------:R2:W-:Y:S05]  /*2ad0*/  SYNCS.ARRIVE.TRANS64.RED.A1T0 RZ, [R2+URZ], RZ ;  /* 0x000000ff02ff79a7 */ /* 0x0005ea00081004ff */
[----:B------:R-:W-:Y:S01]  /*2ae0*/  IMAD.U32 R6, RZ, RZ, UR7 ;  /* 0x00000007ff067e24 */ /* 0x000fe2000f8e00ff */
[----:B------:R-:W3:Y:S04]  /*2af0*/  SYNCS.PHASECHK.TRANS64.TRYWAIT P0, [UR4+0x60], R5 ;  /* 0x00006005ff0075a7 */ /* 0x000ee80008001104 */
[----:B------:R-:W-:Y:S01]  /*2b00*/  PRMT R6, R0, 0x654, R6 ;  /* 0x0000065400067816 */ /* 0x000fe20000000006 */
[----:B--23--:R-:W-:Y:S06]  /*2b10*/  @!P0 BRA `(.L_x_48) ;  /* 0x0000003c00a88947 */ /* 0x00cfec0003800000 */
.L_x_111:
[----:B------:R-:W-:Y:S01]  /*2b20*/  ULEA UR8, UR5, UR6, 0x4 ;  /* 0x0000000605087291 */ /* 0x000fe2000f8e20ff */
[----:B------:R-:W-:Y:S01]  /*2b30*/  SEL R3, R6, R3, !P2 ;  /* 0x0000000306037207 */ /* 0x000fe20005000000 */
[----:B------:R-:W-:Y:S01]  /*2b40*/  UIADD3 UR9, UPT, UPT, UR4, 0x50, URZ ;  /* 0x0000005004097890 */ /* 0x000fe2000fffe0ff */
[----:B--2---:R-:W-:Y:S01]  /*2b50*/  LEA R2, R11, UR6, 0x3 ;  /* 0x000000060b027c11 */ /* 0x004fe2000f8e18ff */
[----:B------:R-:W-:Y:S01]  /*2b60*/  UIADD3 UR8, UPT, UPT, UR8, 0xe0, URZ ;  /* 0x000000e008087890 */ /* 0x000fe2000fffe0ff */
[----:B------:R2:W-:Y:S01]  /*2b70*/  @!P2 SYNCS.ARRIVE.TRANS64.RED RZ, [R3+URZ], R4 ;  /* 0x0000000403ffa9a7 */ /* 0x0005e200080004ff */
[----:B------:R-:W-:Y:S01]  /*2b80*/  UIADD3 UR4, UPT, UPT, UR5, 0x1, URZ ;  /* 0x0000000105047890 */ /* 0x000fe2000fffe0ff */
[----:B------:R-:W-:-:S03]  /*2b90*/  VIADD R8, R8, 0x1 ;  /* 0x0000000108087836 */ /* 0x000fc60000000000 */
[----:B------:R-:W-:Y:S02]  /*2ba0*/  UISETP.NE.AND UP0, UPT, UR4, 0x2, UPT ;  /* 0x000000020400788c */ /* 0x000fe4000bf05270 */
[----:B------:R-:W-:Y:S01]  /*2bb0*/  ISETP.NE.AND P0, PT, R8, 0x2, PT ;  /* 0x000000020800780c */ /* 0x000fe20003f05270 */
[----:B------:R-:W-:Y:S06]  /*2bc0*/  UGETNEXTWORKID.BROADCAST [UR8], [UR9] ;  /* 0x00000000080073ca */ /* 0x000fec0008000100 */
[----:B------:R-:W-:Y:S02]  /*2bd0*/  USEL UR7, URZ, 0x1, UP0 ;  /* 0x00000001ff077887 */ /* 0x000fe40008000000 */
[----:B------:R-:W-:-:S04]  /*2be0*/  USEL UR5, UR4, URZ, UP0 ;  /* 0x000000ff04057287 */ /* 0x000fc80008000000 */
[----:B------:R-:W-:Y:S02]  /*2bf0*/  LOP3.LUT R12, R12, UR7, RZ, 0x3c, !PT ;  /* 0x000000070c0c7c12 */ /* 0x000fe4000f8e3cff */
[----:B--2---:R-:W-:-:S04]  /*2c00*/  SHF.L.U32 R4, R10, 0x1f, RZ ;  /* 0x0000001f0a047819 */ /* 0x004fc800000006ff */
[----:B------:R-:W2:Y:S02]  /*2c10*/  SYNCS.PHASECHK.TRANS64.TRYWAIT P1, [R2+URZ+0x50], R4 ;  /* 0x00005004020075a7 */ /* 0x000ea400080211ff */
[----:B--2---:R-:W-:Y:S05]  /*2c20*/  @!P1 BRA `(.L_x_49) ;  /* 0x0000003c007c9947 */ /* 0x004fea0003800000 */
.L_x_112:
[C---:B--2---:R-:W-:Y:S01]  /*2c30*/  LEA R4, R11.reuse, UR6, 0x4 ;  /* 0x000000060b047c11 */ /* 0x044fe2000f8e20ff */
[----:B------:R-:W-:Y:S01]  /*2c40*/  VIADD R2, R2, 0x60 ;  /* 0x0000006002027836 */ /* 0x000fe20000000000 */
[----:B------:R-:W-:Y:S01]  /*2c50*/  SEL R8, R8, RZ, P0 ;  /* 0x000000ff08087207 */ /* 0x000fe20000000000 */
[----:B------:R-:W-:-:S03]  /*2c60*/  VIADD R11, R11, 0x1 ;  /* 0x000000010b0b7836 */ /* 0x000fc60000000000 */
[----:B------:R-:W2:Y:S01]  /*2c70*/  LDS.128 R4, [R4+0xe0] ;  /* 0x0000e00004047984 */ /* 0x000ea20000000c00 */
[----:B------:R-:W-:Y:S02]  /*2c80*/  PRMT R2, RZ, 0x654, R2 ;  /* 0x00000654ff027816 */ /* 0x000fe40000000002 */
[C---:B------:R-:W-:Y:S01]  /*2c90*/  ISETP.NE.AND P1, PT, R11.reuse, 0x2, PT ;  /* 0x000000020b00780c */ /* 0x040fe20003f25270 */
[----:B------:R-:W-:Y:S01]  /*2ca0*/  @!PT LDS RZ, [RZ] ;  /* 0x00000000fffff984 */ /* 0x000fe20000000800 */
[----:B------:R-:W-:Y:S01]  /*2cb0*/  @!PT LDS RZ, [RZ] ;  /* 0x00000000fffff984 */ /* 0x000fe20000000800 */
[----:B------:R-:W-:Y:S01]  /*2cc0*/  @!PT LDS RZ, [RZ] ;  /* 0x00000000fffff984 */ /* 0x000fe20000000800 */
[----:B------:R-:W-:Y:S01]  /*2cd0*/  @!PT LDS RZ, [RZ] ;  /* 0x00000000fffff984 */ /* 0x000fe20000000800 */
[----:B------:R3:W-:Y:S06]  /*2ce0*/  MEMBAR.ALL.CTA ;  /* 0x0000000000007992 */ /* 0x0007ec0000008000 */
[----:B---3--:R-:W3:Y:S01]  /*2cf0*/  FENCE.VIEW.ASYNC.S ;  /* 0x00000000000073c6 */ /* 0x008ee20000000000 */
[----:B------:R-:W-:Y:S01]  /*2d00*/  SEL R11, R11, RZ, P1 ;  /* 0x000000ff0b0b7207 */ /* 0x000fe20000800000 */
[----:B---3--:R3:W-:Y:S01]  /*2d10*/  SYNCS.ARRIVE.TRANS64.RED.A1T0 RZ, [R2+URZ], RZ ;  /* 0x000000ff02ff79a7 */ /* 0x0087e200081004ff */
[----:B--2---:R-:W-:-:S02]  /*2d20*/  LOP3.LUT P3, RZ, R6, 0x1, RZ, 0xc0, !PT ;  /* 0x0000000106ff7812 */ /* 0x004fc4000786c0ff */
[----:B------:R-:W-:-:S04]  /*2d30*/  SEL R4, RZ, 0x1, P1 ;  /* 0x00000001ff047807 */ /* 0x000fc80000800000 */
[----:B------:R-:W-:Y:S02]  /*2d40*/  LOP3.LUT R10, R10, R4, RZ, 0x3c, !PT ;  /* 0x000000040a0a7212 */ /* 0x000fe400078e3cff */
[----:B---3--:R-:W-:-:S04]  /*2d50*/  SEL R2, RZ, 0x1, P0 ;  /* 0x00000001ff027807 */ /* 0x008fc80000000000 */
[----:B------:R-:W-:Y:S01]  /*2d60*/  LOP3.LUT R9, R9, R2, RZ, 0x3c, !PT ;  /* 0x0000000209097212 */ /* 0x000fe200078e3cff */
[----:B------:R-:W-:Y:S06]  /*2d70*/  @P3 BRA `(.L_x_50) ;  /* 0xfffffffc002c3947 */ /* 0x000fec000383ffff */
[----:B------:R-:W-:Y:S01]  /*2d80*/  ULEA UR4, UR5, UR6, 0x3 ;  /* 0x0000000605047291 */ /* 0x000fe2000f8e18ff */
[----:B------:R-:W-:-:S08]  /*2d90*/  SHF.L.U32 R2, R12, 0x1f, RZ ;  /* 0x0000001f0c027819 */ /* 0x000fd000000006ff */
[----:B------:R-:W2:Y:S02]  /*2da0*/  SYNCS.PHASECHK.TRANS64 P0, [UR4+0x60], R2 ;  /* 0x00006002ff0075a7 */ /* 0x000ea40008001004 */
[----:B--2---:R-:W-:Y:S05]  /*2db0*/  @P0 BRA `(.L_x_51) ;  /* 0x0000000000080947 */ /* 0x004fea0003800000 */
[----:B------:R-:W2:Y:S02]  /*2dc0*/  SYNCS.PHASECHK.TRANS64.TRYWAIT P0, [UR4+0x60], R2 ;  /* 0x00006002ff0075a7 */ /* 0x000ea40008001104 */
[----:B--2---:R-:W-:Y:S05]  /*2dd0*/  @!P0 BRA `(.L_x_52) ;  /* 0x0000003c00248947 */ /* 0x004fea0003800000 */
.L_x_51:
[----:B------:R-:W-:-:S04]  /*2de0*/  UIADD3 UR7, UPT, UPT, UR5, 0x1, URZ ;  /* 0x0000000105077890 */ /* 0x000fc8000fffe0ff */
[----:B------:R-:W-:-:S04]  /*2df0*/  UISETP.NE.AND UP0, UPT, UR7, 0x2, UPT ;  /* 0x000000020700788c */ /* 0x000fc8000bf05270 */
[----:B------:R-:W-:Y:S02]  /*2e00*/  USEL UR8, URZ, 0x1, UP0 ;  /* 0x00000001ff087887 */ /* 0x000fe40008000000 */
[----:B------:R-:W-:-:S04]  /*2e10*/  USEL UR7, UR7, URZ, UP0 ;  /* 0x000000ff07077287 */ /* 0x000fc80008000000 */
[----:B------:R-:W-:Y:S01]  /*2e20*/  ULEA UR7, UR7, UR6, 0x3 ;  /* 0x0000000607077291 */ /* 0x000fe2000f8e18ff */
[----:B--2---:R-:W-:-:S04]  /*2e30*/  LOP3.LUT R2, R12, UR8, RZ, 0x3c, !PT ;  /* 0x000000080c027c12 */ /* 0x004fc8000f8e3cff */
[----:B------:R-:W-:-:S04]  /*2e40*/  SHF.L.U32 R0, R2, 0x1f, RZ ;  /* 0x0000001f02007819 */ /* 0x000fc800000006ff */
[----:B------:R-:W2:Y:S02]  /*2e50*/  SYNCS.PHASECHK.TRANS64 P0, [UR7+0x60], R0 ;  /* 0x00006000ff0075a7 */ /* 0x000ea40008001007 */
[----:B-12---:R-:W-:Y:S05]  /*2e60*/  @P0 EXIT ;  /* 0x000000000000094d */ /* 0x006fea0003800000 */
[----:B------:R-:W-:Y:S02]  /*2e70*/  SHF.L.U32 R2, R2, 0x1f, RZ ;  /* 0x0000001f02027819 */ /* 0x000fe400000006ff */
[----:B------:R-:W-:-:S07]  /*2e80*/  MOV R0, UR7 ;  /* 0x0000000700007c02 */ /* 0x000fce0008000f00 */
.L_x_53:
[----:B-1----:R1:W2:Y:S02]  /*2e90*/  SYNCS.PHASECHK.TRANS64.TRYWAIT P0, [R0+URZ+0x60], R2 ;  /* 0x00006002000075a7 */ /* 0x0022a400080011ff */
[----:B--2---:R-:W-:Y:S05]  /*2ea0*/  @!P0 NANOSLEEP.SYNCS 0x989680 ;  /* 0x009896800000895d */ /* 0x004fea0003900000 */
[----:B------:R-:W2:Y:S02]  /*2eb0*/  @!P0 SYNCS.PHASECHK.TRANS64 P0, [R0+URZ+0x60], R2 ;  /* 0x00006002000085a7 */ /* 0x000ea400080010ff */
[----:B--2---:R-:W-:Y:S05]  /*2ec0*/  @P0 EXIT ;  /* 0x000000000000094d */ /* 0x004fea0003800000 */
[----:B------:R-:W-:Y:S05]  /*2ed0*/  BRA `(.L_x_53) ;  /* 0xfffffffc00ec7947 */ /* 0x000fea000383ffff */
.L_x_46:
[----:B------:R-:W-:Y:S05]  /*2ee0*/  BRA.U UP4, `(.L_x_54) ;  /* 0x0000000d04807547 */ /* 0x000fea000b800000 */
[----:B------:R-:W-:Y:S01]  /*2ef0*/  UMOV UR4, 0x40 ;  /* 0x0000004000047882 */ /* 0x000fe20000000000 */
[----:B------:R-:W-:Y:S01]  /*2f00*/  NOP ;  /* 0x0000000000007918 */ /* 0x000fe20000000000 */
[----:B------:R-:W-:Y:S01]  /*2f10*/  ULEA UR5, UR48, UR4, 0x18 ;  /* 0x0000000430057291 */ /* 0x000fe2000f8ec0ff */
[----:B------:R-:W-:Y:S02]  /*2f20*/  UMOV UR6, 0x400 ;  /* 0x0000040000067882 */ /* 0x000fe40000000000 */
[----:B------:R-:W-:-:S06]  /*2f30*/  ULEA UR6, UR48, UR6, 0x18 ;  /* 0x0000000630067291 */ /* 0x000fcc000f8ec0ff */
[----:B------:R-:W2:Y:S02]  /*2f40*/  LDS.U8 R0, [UR5+0x1c] ;  /* 0x00001c05ff007984 */ /* 0x000ea40008000000 */
[----:B--2---:R-:W-:-:S13]  /*2f50*/  ISETP.NE.AND P0, PT, R0, RZ, PT ;  /* 0x000000ff0000720c */ /* 0x004fda0003f05270 */
[----:B------:R-:W-:Y:S05]  /*2f60*/  @P0 BRA `(.L_x_55) ;  /* 0x0000000000580947 */ /* 0x000fea0003800000 */
[----:B------:R-:W-:-:S13]  /*2f70*/  ELECT P0, URZ, PT ;  /* 0x0000000000ff782f */ /* 0x000fda0003800000 */
[----:B------:R-:W-:Y:S05]  /*2f80*/  @!P0 BRA `(.L_x_56) ;  /* 0x0000000000608947 */ /* 0x000fea0003800000 */
[----:B------:R-:W-:Y:S01]  /*2f90*/  UMOV UR4, 0x10 ;  /* 0x0000001000047882 */ /* 0x000fe20000000000 */
[----:B------:R-:W-:Y:S01]  /*2fa0*/  HFMA2 R0, -RZ, RZ, 0, 5.9604644775390625e-08 ;  /* 0x00000001ff007431 */ /* 0x000fe200000001ff */
[----:B------:R-:W-:-:S03]  /*2fb0*/  MOV R3, 0xffff ;  /* 0x0000ffff00037802 */ /* 0x000fc60000000f00 */
[----:B------:R-:W-:Y:S04]  /*2fc0*/  DEPBAR.LE SB2, 0x36 ;  /* 0x0000ad800000791a */ /* 0x000fe80000000000 */
[----:B------:R-:W2:Y:S02]  /*2fd0*/  UTCATOMSWS.FIND_AND_SET.ALIGN UP0, UR4, UR4 ;  /* 0x00000004000475e3 */ /* 0x000ea40008000800 */
[----:B--2---:R-:W-:Y:S01]  /*2fe0*/  MOV R4, UR4 ;  /* 0x0000000400047c02 */ /* 0x004fe20008000f00 */
[----:B------:R-:W-:Y:S06]  /*2ff0*/  BRA.U UP0, `(.L_x_57) ;  /* 0x0000000100187547 */ /* 0x000fec000b800000 */
.L_x_58:
[----:B------:R-:W-:Y:S05]  /*3000*/  NANOSLEEP 0x64 ;  /* 0x000000640000795d */ /* 0x000fea0003800000 */
[----:B------:R-:W-:-:S05]  /*3010*/  UMOV UR4, 0x10 ;  /* 0x0000001000047882 */ /* 0x000fca0000000000 */
[----:B------:R-:W-:Y:S04]  /*3020*/  DEPBAR.LE SB2, 0x36 ;  /* 0x0000ad800000791a */ /* 0x000fe80000000000 */
[----:B------:R-:W2:Y:S02]  /*3030*/  UTCATOMSWS.FIND_AND_SET.ALIGN UP0, UR4, UR4 ;  /* 0x00000004000475e3 */ /* 0x000ea40008000800 */
[----:B--2---:R-:W-:Y:S01]  /*3040*/  MOV R4, UR4 ;  /* 0x0000000400047c02 */ /* 0x004fe20008000f00 */
[----:B------:R-:W-:Y:S05]  /*3050*/  BRA.U !UP0, `(.L_x_58) ;  /* 0xfffffffd08e87547 */ /* 0x000fea000b83ffff */
.L_x_57:
[-C--:B------:R-:W-:Y:S02]  /*3060*/  SHF.L.U32 R3, R3, R4.reuse, RZ ;  /* 0x0000000403037219 */ /* 0x080fe400000006ff */
[----:B------:R-:W-:Y:S01]  /*3070*/  SHF.L.U32 R0, R0, R4, RZ ;  /* 0x0000000400007219 */ /* 0x000fe200000006ff */
[----:B------:R-:W-:Y:S02]  /*3080*/  IMAD.SHL.U32 R4, R4, 0x20, RZ ;  /* 0x0000002004047824 */ /* 0x000fe400078e00ff */
[----:B------:R2:W-:Y:S04]  /*3090*/  ATOMS.OR RZ, [UR5+0x14], R3 ;  /* 0x00001403ffff798c */ /* 0x0005e8000b000005 */
[----:B------:R2:W-:Y:S04]  /*30a0*/  ATOMS.OR RZ, [UR5+0x18], R0 ;  /* 0x00001800ffff798c */ /* 0x0005e8000b000005 */
[----:B------:R2:W-:Y:S01]  /*30b0*/  STS [UR6+0x100], R4 ;  /* 0x00010004ff007988 */ /* 0x0005e20008000806 */
[----:B------:R-:W-:Y:S05]  /*30c0*/  BRA `(.L_x_56) ;  /* 0x0000000000107947 */ /* 0x000fea0003800000 */
.L_x_55:
[----:B------:R-:W-:Y:S02]  /*30d0*/  MOV R0, 0xffffffff ;  /* 0xffffffff00007802 */ /* 0x000fe40000000f00 */
[----:B------:R-:W-:-:S03]  /*30e0*/  MOV R4, 0x3110 ;  /* 0x0000311000047802 */ /* 0x000fc60000000f00 */
[----:B------:R2:W-:Y:S04]  /*30f0*/  STS [UR6+0x100], R0 ;  /* 0x00010000ff007988 */ /* 0x0005e80008000806 */
[----:B-12--5:R-:W-:Y:S05]  /*3100*/  CALL.REL.NOINC `($__internal_1_$__cuda_sm10x_tcgen05_guardrail_trap_phase_invalid_during_alloc) ;  /* 0x0000003c00a47944 */ /* 0x026fea0003c00000 */
.L_x_56:
[----:B------:R-:W-:Y:S05]  /*3110*/  WARPSYNC.ALL ;  /* 0x0000000000007948 */ /* 0x000fea0003800000 */
[----:B------:R-:W3:Y:S01]  /*3120*/  S2UR UR4, SR_CgaCtaId ;  /* 0x00000000000479c3 */ /* 0x000ee20000008800 */
[----:B------:R-:W-:Y:S01]  /*3130*/  UMOV UR13, 0x400 ;  /* 0x00000400000d7882 */ /* 0x000fe20000000000 */
[----:B------:R-:W-:-:S06]  /*3140*/  NOP ;  /* 0x0000000000007918 */ /* 0x000fcc0000000000 */
[----:B------:R-:W-:Y:S06]  /*3150*/  BAR.ARV 0x6, 0xa0 ;  /* 0x0182800000007b1d */ /* 0x000fec0000002000 */
[----:B------:R-:W4:Y:S01]  /*3160*/  LDCU UR5, c[0x0][0x38c] ;  /* 0x00007180ff0577ac */ /* 0x000f220008000800 */
[----:B------:R-:W-:Y:S01]  /*3170*/  LOP3.LUT R2, R2, 0xffff, RZ, 0xc0, !PT ;  /* 0x0000ffff02027812 */ /* 0x000fe200078ec0ff */
[----:B------:R-:W-:Y:S01]  /*3180*/  IMAD.MOV.U32 R11, RZ, RZ, 0x1 ;  /* 0x00000001ff0b7424 */ /* 0x000fe200078e00ff */
[----:B------:R-:W-:Y:S01]  /*3190*/  CS2R R8, SRZ ;  /* 0x0000000000087805 */ /* 0x000fe2000001ff00 */
[----:B------:R-:W1:Y:S01]  /*31a0*/  LDCU UR8, c[0x0][0x38c] ;  /* 0x00007180ff0877ac */ /* 0x000e620008000800 */
[----:B------:R-:W-:Y:S01]  /*31b0*/  R2UR UR15, R2 ;  /* 0x00000000020f72ca */ /* 0x000fe200000e0000 */
[----:B------:R-:W-:Y:S01]  /*31c0*/  IMAD.MOV.U32 R10, RZ, RZ, RZ ;  /* 0x000000ffff0a7224 */ /* 0x000fe200078e00ff */
[----:B------:R-:W-:Y:S01]  /*31d0*/  UMOV UR18, URZ ;  /* 0x000000ff00127c82 */ /* 0x000fe20008000000 */
[----:B------:R-:W-:Y:S01]  /*31e0*/  UMOV UR10, URZ ;  /* 0x000000ff000a7c82 */ /* 0x000fe20008000000 */
[----:B---3--:R-:W-:Y:S01]  /*31f0*/  ULEA UR13, UR4, UR13, 0x18 ;  /* 0x0000000d040d7291 */ /* 0x008fe2000f8ec0ff */
[----:B------:R-:W-:Y:S01]  /*3200*/  UMOV UR20, 0x0 ;  /* 0x0000000000147882 */ /* 0x000fe20000000000 */
[----:B------:R-:W-:-:S02]  /*3210*/  UMOV UR21, 0x4100490 ;  /* 0x0410049000157882 */ /* 0x000fc40000000000 */
[----:B------:R-:W-:Y:S02]  /*3220*/  UIADD3 UR6, UPT, UPT, UR13, 0x2400, URZ ;  /* 0x000024000d067890 */ /* 0x000fe4000fffe0ff */
[----:B------:R-:W-:Y:S02]  /*3230*/  UIADD3 UR7, UPT, UPT, UR13, 0x3c00, URZ ;  /* 0x00003c000d077890 */ /* 0x000fe4000fffe0ff */
[----:B----4-:R-:W-:Y:S01]  /*3240*/  UIADD3 UR5, UPT, UPT, UR5, 0x1f, URZ ;  /* 0x0000001f05057890 */ /* 0x010fe2000fffe0ff */
[----:B--2---:R-:W2:Y:S01]  /*3250*/  LDS R0, [UR13+0x100] ;  /* 0x0001000dff007984 */ /* 0x004ea20008000800 */
[----:B------:R-:W-:Y:S02]  /*3260*/  USHF.R.U32.HI UR6, URZ, 0x4, UR6 ;  /* 0x00000004ff067899 */ /* 0x000fe40008011606 */
[----:B------:R-:W-:Y:S02]  /*3270*/  USHF.R.S32.HI UR4, URZ, 0x1f, UR5 ;  /* 0x0000001fff047899 */ /* 0x000fe40008011405 */
[----:B------:R-:W-:-:S02]  /*3280*/  ULOP3.LUT UR6, UR6, 0x3fff, URZ, 0xc0, !UPT ;  /* 0x00003fff06067892 */ /* 0x000fc4000f8ec0ff */
[----:B------:R-:W-:Y:S02]  /*3290*/  ULEA.HI UR4, UR4, UR5, URZ, 0x5 ;  /* 0x0000000504047291 */ /* 0x000fe4000f8f28ff */
[----:B------:R-:W-:Y:S02]  /*32a0*/  USHF.R.U32.HI UR5, URZ, 0x4, UR7 ;  /* 0x00000004ff057899 */ /* 0x000fe40008011607 */
[----:B------:R-:W-:Y:S02]  /*32b0*/  USHF.R.S32.HI UR22, URZ, 0x5, UR4 ;  /* 0x00000005ff167899 */ /* 0x000fe40008011404 */
[----:B------:R-:W-:Y:S02]  /*32c0*/  ULOP3.LUT UR5, UR5, 0x3fff, URZ, 0xc0, !UPT ;  /* 0x00003fff05057892 */ /* 0x000fe4000f8ec0ff */
[----:B------:R-:W-:Y:S02]  /*32d0*/  UISETP.LT.AND UP0, UPT, UR22, 0x1, UPT ;  /* 0x000000011600788c */ /* 0x000fe4000bf01270 */
[----:B------:R-:W-:-:S02]  /*32e0*/  ULOP3.LUT UR16, UR6, 0x10000, URZ, 0xfc, !UPT ;  /* 0x0001000006107892 */ /* 0x000fc4000f8efcff */
[----:B------:R-:W-:Y:S02]  /*32f0*/  USEL UR23, UR22, 0x1, !UP0 ;  /* 0x0000000116177887 */ /* 0x000fe4000c000000 */
[----:B------:R-:W-:Y:S02]  /*3300*/  ULOP3.LUT UR17, UR5, 0x10000, URZ, 0xfc, !UPT ;  /* 0x0001000005117892 */ /* 0x000fe4000f8efcff */
[----:B------:R-:W-:Y:S02]  /*3310*/  UIADD3 UR23, UPT, UPT, -UR23, URZ, URZ ;  /* 0x000000ff17177290 */ /* 0x000fe4000fffe1ff */
[----:B-1----:R-:W-:Y:S01]  /*3320*/  UISETP.GE.AND UP4, UPT, UR8, 0x1, UPT ;  /* 0x000000010800788c */ /* 0x002fe2000bf86270 */
[----:B--2---:R-:W-:-:S15]  /*3330*/  R2UR UR24, R0 ;  /* 0x00000000001872ca */ /* 0x004fde00000e0000 */
.L_x_65:
[----:B------:R-:W-:Y:S02]  /*3340*/  LEA R0, R10, UR13, 0x3 ;  /* 0x0000000d0a007c11 */ /* 0x000fe4000f8e18ff */
[----:B------:R-:W-:Y:S02]  /*3350*/  SHF.L.U32 R2, R9, 0x1f, RZ ;  /* 0x0000001f09027819 */ /* 0x000fe400000006ff */
[----:B------:R-:W-:Y:S01]  /*3360*/  PLOP3.LUT P0, PT, PT, PT, UP4, 0x80, 0x8 ;  /* 0x000000000008781c */ /* 0x000fe20003f0f048 */
[----:B------:R-:W-:Y:S01]  /*3370*/  VIADD R3, R0, 0x60 ;  /* 0x0000006000037836 */ /* 0x000fe20000000000 */
[----:B-1----:R-:W1:Y:S02]  /*3380*/  SYNCS.PHASECHK.TRANS64.TRYWAIT P1, [R0+URZ+0x50], R2 ;  /* 0x00005002000075a7 */ /* 0x002e6400080211ff */
[----:B-1-3--:R-:W-:Y:S09]  /*3390*/  @!P1 BRA `(.L_x_59) ;  /* 0x0000003400cc9947 */ /* 0x00aff20003800000 */
.L_x_114:
[----:B------:R-:W-:Y:S01]  /*33a0*/  LEA R4, R10, UR13, 0x4 ;  /* 0x0000000d0a047c11 */ /* 0x000fe2000f8e20ff */
[----:B------:R-:W-:Y:S01]  /*33b0*/  @UP4 ULEA UR4, UR10, UR13, 0x3 ;  /* 0x0000000d0a044291 */ /* 0x000fe2000f8e18ff */
[----:B------:R-:W-:Y:S01]  /*33c0*/  PLOP3.LUT P2, PT, PT, PT, PT, 0x80, 0x8 ;  /* 0x000000000008781c */ /* 0x000fe20003f4f070 */
[----:B------:R-:W-:Y:S01]  /*33d0*/  ULEA UR19, UR18, UR13, 0x3 ;  /* 0x0000000d12137291 */ /* 0x000fe2000f8e18ff */
[----:B------:R-:W-:Y:S02]  /*33e0*/  PRMT R3, RZ, 0x654, R3 ;  /* 0x00000654ff037816 */ /* 0x000fe40000000003 */
[----:B------:R-:W2:Y:S01]  /*33f0*/  LDS.128 R4, [R4+0xe0] ;  /* 0x0000e00004047984 */ /* 0x000ea20000000c00 */
[----:B-1----:R-:W-:Y:S02]  /*3400*/  @P0 SHF.L.U32 R2, R8, 0x1f, RZ ;  /* 0x0000001f08020819 */ /* 0x002fe400000006ff */
[----:B------:R-:W-:Y:S01]  /*3410*/  SHF.L.U32 R0, R11, 0x1f, RZ ;  /* 0x0000001f0b007819 */ /* 0x000fe200000006ff */
[----:B------:R-:W-:Y:S01]  /*3420*/  @!PT LDS RZ, [RZ] ;  /* 0x00000000fffff984 */ /* 0x000fe20000000800 */
[----:B------:R-:W-:Y:S01]  /*3430*/  @!PT LDS RZ, [RZ] ;  /* 0x00000000fffff984 */ /* 0x000fe20000000800 */
[----:B------:R-:W-:Y:S01]  /*3440*/  @!PT LDS RZ, [RZ] ;  /* 0x00000000fffff984 */ /* 0x000fe20000000800 */
[----:B------:R-:W-:Y:S01]  /*3450*/  @!PT LDS RZ, [RZ] ;  /* 0x00000000fffff984 */ /* 0x000fe20000000800 */
[----:B------:R1:W-:Y:S06]  /*3460*/  MEMBAR.ALL.CTA ;  /* 0x0000000000007992 */ /* 0x0003ec0000008000 */
[----:B-1----:R-:W1:Y:S02]  /*3470*/  FENCE.VIEW.ASYNC.S ;  /* 0x00000000000073c6 */ /* 0x002e640000000000 */
[----:B-1----:R1:W-:Y:S01]  /*3480*/  SYNCS.ARRIVE.TRANS64.RED.A1T0 RZ, [R3+URZ], RZ ;  /* 0x000000ff03ff79a7 */ /* 0x0023e200081004ff */
[----:B------:R1:W3:Y:S01]  /*3490*/  @P0 SYNCS.PHASECHK.TRANS64.TRYWAIT P2, [UR4], R2 ;  /* 0x00000002ff0005a7 */ /* 0x0002e20008041104 */
[----:B--2---:R-:W-:Y:S01]  /*34a0*/  LOP3.LUT P1, RZ, R6, 0x1, RZ, 0xc0, !PT ;  /* 0x0000000106ff7812 */ /* 0x004fe2000782c0ff */
[----:B------:R-:W2:Y:S02]  /*34b0*/  SYNCS.PHASECHK.TRANS64.TRYWAIT P0, [UR19+0x90], R0 ;  /* 0x00009000ff0075a7 */ /* 0x000ea40008001113 */
[----:B-123--:R-:W-:Y:S10]  /*34c0*/  @!P0 BRA `(.L_x_60) ;  /* 0x0000003400948947 */ /* 0x00eff40003800000 */
.L_x_116:
[----:B------:R-:W-:Y:S01]  /*34d0*/  IADD3 R10, PT, PT, R10, 0x1, RZ ;  /* 0x000000010a0a7810 */ /* 0x000fe20007ffe0ff */
[----:B------:R-:W-:Y:S06]  /*34e0*/  BRA.U !UP4, `(.L_x_61) ;  /* 0x000000010ca07547 */ /* 0x000fec000b800000 */
[----:B------:R-:W-:Y:S02]  /*34f0*/  ULEA.HI UR4, UR18, UR18, URZ, 0x1 ;  /* 0x0000001212047291 */ /* 0x000fe4000f8f08ff */
[----:B------:R-:W-:Y:S02]  /*3500*/  UPLOP3.LUT UP2, UPT, UPT, UPT, UPT, 0x40, 0x4 ;  /* 0x000000000004789c */ /* 0x000fe40003f4e870 */
[----:B------:R-:W-:Y:S02]  /*3510*/  USHF.L.U32 UR5, UR4, 0x5, URZ ;  /* 0x0000000504057899 */ /* 0x000fe400080006ff */
[----:B------:R-:W-:Y:S02]  /*3520*/  ULOP3.LUT UR14, UR4, 0xffe, URZ, 0xc0, !UPT ;  /* 0x00000ffe040e7892 */ /* 0x000fe4000f8ec0ff */
[----:B------:R-:W-:Y:S02]  /*3530*/  ULOP3.LUT UR4, UR5, 0xffffffc0, URZ, 0xc0, !UPT ;  /* 0xffffffc005047892 */ /* 0x000fe4000f8ec0ff */
[----:B------:R-:W-:-:S02]  /*3540*/  UIADD3 UR14, UPT, UPT, -UR14, UR18, URZ ;  /* 0x000000120e0e7290 */ /* 0x000fc4000fffe1ff */
[----:B------:R-:W-:Y:S01]  /*3550*/  UIADD3 UR4, UPT, UPT, UR24, UR4, URZ ;  /* 0x0000000418047290 */ /* 0x000fe2000fffe0ff */
[----:B------:R-:W-:Y:S01]  /*3560*/  UMOV UR12, UR23 ;  /* 0x00000017000c7c82 */ /* 0x000fe20008000000 */
[----:B------:R-:W-:Y:S02]  /*3570*/  UMOV UR11, UR22 ;  /* 0x00000016000b7c82 */ /* 0x000fe40008000000 */
[----:B------:R-:W-:Y:S01]  /*3580*/  ULEA UR14, UR14, UR4, 0x14 ;  /* 0x000000040e0e7291 */ /* 0x000fe2000f8ea0ff */
[----:B------:R-:W-:-:S11]  /*3590*/  UMOV UR5, UR10 ;  /* 0x0000000a00057c82 */ /* 0x000fd60008000000 */
.L_x_64:
[----:B------:R-:W-:Y:S02]  /*35a0*/  UIADD3 UR12, UPT, UPT, UR12, 0x1, URZ ;  /* 0x000000010c0c7890 */ /* 0x000fe4000fffe0ff */
[----:B--2---:R-:W-:Y:S02]  /*35b0*/  ULEA UR6, UR5, UR13, 0x3 ;  /* 0x0000000d05067291 */ /* 0x004fe4000f8e18ff */
[----:B------:R-:W-:Y:S01]  /*35c0*/  UISETP.NE.AND UP3, UPT, UR12, URZ, UPT ;  /* 0x000000ff0c00728c */ /* 0x000fe2000bf65270 */
[----:B---3--:R-:W-:Y:S10]  /*35d0*/  @P2 BRA `(.L_x_62) ;  /* 0x00000000000c2947 */ /* 0x008ff40003800000 */
[----:B-1----:R-:W-:Y:S04]  /*35e0*/  SHF.L.U32 R2, R8, 0x1f, RZ ;  /* 0x0000001f08027819 */ /* 0x002fe800000006ff */
[----:B------:R-:W1:Y:S02]  /*35f0*/  SYNCS.PHASECHK.TRANS64.TRYWAIT P0, [UR6], R2 ;  /* 0x00000002ff0075a7 */ /* 0x000e640008001106 */
[----:B-1----:R-:W-:Y:S05]  /*3600*/  @!P0 BRA `(.L_x_63) ;  /* 0x00000034005c8947 */ /* 0x002fea0003800000 */
.L_x_62:
[----:B------:R-:W-:Y:S01]  /*3610*/  UISETP.NE.AND UP0, UPT, UR11, 0x1, UPT ;  /* 0x000000010b00788c */ /* 0x000fe2000bf05270 */
[----:B------:R-:W-:Y:S01]  /*3620*/  PLOP3.LUT P2, PT, PT, PT, PT, 0x80, 0x8 ;  /* 0x000000000008781c */ /* 0x000fe20003f4f070 */
[----:B------:R-:W-:Y:S02]  /*3630*/  UIADD3 UR4, UPT, UPT, UR5, 0x1, URZ ;  /* 0x0000000105047890 */ /* 0x000fe4000fffe0ff */
[----:B------:R-:W-:Y:S02]  /*3640*/  ULEA UR8, UR5, UR17, 0x7 ;  /* 0x0000001105087291 */ /* 0x000fe4000f8e38ff */
[----:B------:R-:W-:Y:S01]  /*3650*/  UISETP.NE.AND UP1, UPT, UR4, 0x3, UPT ;  /* 0x000000030400788c */ /* 0x000fe2000bf25270 */
[----:B------:R-:W-:Y:S01]  /*3660*/  PLOP3.LUT P0, PT, PT, PT, UP0, 0x80, 0x8 ;  /* 0x000000000008781c */ /* 0x000fe20003f0f008 */
[----:B------:R-:W-:Y:S02]  /*3670*/  UIADD3 UR11, UPT, UPT, UR11, -0x1, URZ ;  /* 0xffffffff0b0b7890 */ /* 0x000fe4000fffe0ff */
[----:B------:R-:W-:Y:S02]  /*3680*/  USEL UR7, URZ, 0x1, UP1 ;  /* 0x00000001ff077887 */ /* 0x000fe40008800000 */
[----:B------:R-:W-:Y:S01]  /*3690*/  USEL UR10, UR4, URZ, UP1 ;  /* 0x000000ff040a7287 */ /* 0x000fe20008800000 */
[----:B------:R-:W-:Y:S03]  /*36a0*/  UMOV UR9, 0xc0004010 ;  /* 0xc000401000097882 */ /* 0x000fe60000000000 */
[----:B------:R-:W-:Y:S01]  /*36b0*/  @UP0 ULEA UR4, UR10, UR13, 0x3 ;  /* 0x0000000d0a040291 */ /* 0x000fe2000f8e18ff */
[----:B------:R-:W-:Y:S01]  /*36c0*/  LOP3.LUT R8, R8, UR7, RZ, 0x3c, !PT ;  /* 0x0000000708087c12 */ /* 0x000fe2000f8e3cff */
[----:B------:R-:W-:Y:S03]  /*36d0*/  UMOV UR7, 0xc0004010 ;  /* 0xc000401000077882 */ /* 0x000fe60000000000 */
[----:B-1----:R-:W-:Y:S04]  /*36e0*/  @P0 SHF.L.U32 R0, R8, 0x1f, RZ ;  /* 0x0000001f08000819 */ /* 0x002fe800000006ff */
[----:B------:R2:W3:Y:S01]  /*36f0*/  @P0 SYNCS.PHASECHK.TRANS64.TRYWAIT P2, [UR4], R0 ;  /* 0x00000000ff0005a7 */ /* 0x0004e20008041104 */
[----:B------:R-:W-:Y:S02]  /*3700*/  UIADD3 UR4, UPT, UPT, UR6, 0x18, URZ ;  /* 0x0000001806047890 */ /* 0x000fe4000fffe0ff */
[----:B------:R-:W-:Y:S03]  /*3710*/  ULEA UR6, UR5, UR16, 0x7 ;  /* 0x0000001005067291 */ /* 0x000fe6000f8e38ff */
[----:B------:R-:W-:Y:S06]  /*3720*/  UMOV UR5, UR10 ;  /* 0x0000000a00057c82 */ /* 0x000fec0008000000 */
[----:B------:R2:W-:Y:S01]  /*3730*/  UTCQMMA gdesc[UR6], gdesc[UR8], tmem[UR14], tmem[UR20], idesc[UR21], UP2 ;  /* 0x00ff1408060075ea */ /* 0x0005e2000900030e */
[----:B------:R-:W-:Y:S01]  /*3740*/  UPLOP3.LUT UP2, UPT, UPT, UPT, UPT, 0x80, 0x8 ;  /* 0x000000000008789c */ /* 0x000fe20003f4f070 */
[----:B------:R2:W-:Y:S01]  /*3750*/  UTCBAR.MULTICAST [UR4], URZ, UR15 ;  /* 0x000000ff040073e9 */ /* 0x0005e2000800080f */
[----:B------:R-:W-:Y:S09]  /*3760*/  BRA.U UP3, `(.L_x_64) ;  /* 0xfffffffd038c7547 */ /* 0x000ff2000b83ffff */
.L_x_61:
[----:B--2---:R-:W-:Y:S01]  /*3770*/  UIADD3 UR4, UPT, UPT, UR18, 0x1, URZ ;  /* 0x0000000112047890 */ /* 0x004fe2000fffe0ff */
[C---:B------:R-:W-:Y:S01]  /*3780*/  ISETP.NE.AND P0, PT, R10.reuse, 0x2, PT ;  /* 0x000000020a00780c */ /* 0x040fe20003f05270 */
[----:B------:R-:W-:Y:S02]  /*3790*/  UIADD3 UR5, UPT, UPT, UR19, 0x70, URZ ;  /* 0x0000007013057890 */ /* 0x000fe4000fffe0ff */
[----:B------:R-:W-:Y:S01]  /*37a0*/  UISETP.NE.AND UP0, UPT, UR4, 0x4, UPT ;  /* 0x000000040400788c */ /* 0x000fe2000bf05270 */
[----:B-1----:R-:W-:Y:S02]  /*37b0*/  SEL R0, RZ, 0x1, P0 ;  /* 0x00000001ff007807 */ /* 0x002fe40000000000 */
[----:B------:R-:W-:Y:S01]  /*37c0*/  SEL R10, R10, RZ, P0 ;  /* 0x000000ff0a0a7207 */ /* 0x000fe20000000000 */
[----:B------:R-:W-:Y:S01]  /*37d0*/  USEL UR6, URZ, 0x1, UP0 ;  /* 0x00000001ff067887 */ /* 0x000fe20008000000 */
[----:B------:R-:W-:Y:S01]  /*37e0*/  LOP3.LUT R9, R9, R0, RZ, 0x3c, !PT ;  /* 0x0000000009097212 */ /* 0x000fe200078e3cff */
[----:B------:R-:W-:Y:S01]  /*37f0*/  USEL UR18, UR4, URZ, UP0 ;  /* 0x000000ff04127287 */ /* 0x000fe20008000000 */
[----:B------:R1:W-:Y:S03]  /*3800*/  UTCBAR [UR5], URZ ;  /* 0x000000ff050073e9 */ /* 0x0003e600080000ff */
[----:B------:R-:W-:Y:S01]  /*3810*/  LOP3.LUT R11, R11, UR6, RZ, 0x3c, !PT ;  /* 0x000000060b0b7c12 */ /* 0x000fe2000f8e3cff */
[----:B------:R-:W-:Y:S07]  /*3820*/  @P1 BRA `(.L_x_65) ;  /* 0xfffffff800c41947 */ /* 0x000fee000383ffff */
[----:B------:R-:W2:Y:S01]  /*3830*/  S2UR UR8, SR_CgaCtaId ;  /* 0x00000000000879c3 */ /* 0x000ea20000008800 */
[----:B------:R-:W-:Y:S01]  /*3840*/  ELECT P0, URZ, PT ;  /* 0x0000000000ff782f */ /* 0x000fe20003800000 */
[----:B------:R-:W-:Y:S01]  /*3850*/  IMAD.MOV.U32 R0, RZ, RZ, 0x1 ;  /* 0x00000001ff007424 */ /* 0x000fe200078e00ff */
[----:B------:R-:W-:Y:S01]  /*3860*/  UIADD3 UR13, UPT, UPT, UR13, 0x90, URZ ;  /* 0x000000900d0d7890 */ /* 0x000fe2000fffe0ff */
[----:B------:R-:W-:Y:S01]  /*3870*/  SHF.L.U32 R2, R11, 0x1f, RZ ;  /* 0x0000001f0b027819 */ /* 0x000fe200000006ff */
[----:B------:R-:W-:-:S03]  /*3880*/  UMOV UR4, 0x40 ;  /* 0x0000004000047882 */ /* 0x000fc60000000000 */
[----:B------:R-:W-:Y:S01]  /*3890*/  UVIRTCOUNT.DEALLOC.SMPOOL 0x80 ;  /* 0x000000800000784c */ /* 0x000fe20000000000 */
[----:B--2---:R-:W-:Y:S02]  /*38a0*/  ULEA UR8, UR8, UR4, 0x18 ;  /* 0x0000000408087291 */ /* 0x004fe4000f8ec0ff */
[----:B------:R-:W-:-:S07]  /*38b0*/  ULEA UR4, UR18, UR13, 0x3 ;  /* 0x0000000d12047291 */ /* 0x000fce000f8e18ff */
[----:B------:R2:W-:Y:S02]  /*38c0*/  @P0 STS.U8 [UR8+0x1c], R0 ;  /* 0x00001c00ff000988 */ /* 0x0005e40008000008 */
[----:B------:R-:W4:Y:S02]  /*38d0*/  SYNCS.PHASECHK.TRANS64.TRYWAIT P0, [UR4], R2 ;  /* 0x00000002ff0075a7 */ /* 0x000f240008001104 */
[----:B--2-4-:R-:W-:Y:S05]  /*38e0*/  @!P0 BRA `(.L_x_66) ;  /* 0x0000003000bc8947 */ /* 0x014fea0003800000 */
.L_x_119:
[----:B------:R-:W-:-:S04]  /*38f0*/  UIADD3 UR4, UPT, UPT, UR18, 0x1, URZ ;  /* 0x0000000112047890 */ /* 0x000fc8000fffe0ff */
[----:B------:R-:W-:-:S04]  /*3900*/  UISETP.NE.AND UP0, UPT, UR4, 0x4, UPT ;  /* 0x000000040400788c */ /* 0x000fc8000bf05270 */
[----:B------:R-:W-:Y:S02]  /*3910*/  USEL UR6, URZ, 0x1, UP0 ;  /* 0x00000001ff067887 */ /* 0x000fe40008000000 */
[----:B------:R-:W-:-:S04]  /*3920*/  USEL UR4, UR4, URZ, UP0 ;  /* 0x000000ff04047287 */ /* 0x000fc80008000000 */
[----:B-1----:R-:W-:Y:S01]  /*3930*/  ULEA UR5, UR4, UR13, 0x3 ;  /* 0x0000000d04057291 */ /* 0x002fe2000f8e18ff */
[----:B--2---:R-:W-:-:S04]  /*3940*/  LOP3.LUT R2, R11, UR6, RZ, 0x3c, !PT ;  /* 0x000000060b027c12 */ /* 0x004fc8000f8e3cff */
[----:B------:R-:W-:-:S04]  /*3950*/  SHF.L.U32 R3, R2, 0x1f, RZ ;  /* 0x0000001f02037819 */ /* 0x000fc800000006ff */
[----:B------:R-:W1:Y:S02]  /*3960*/  SYNCS.PHASECHK.TRANS64.TRYWAIT P0, [UR5], R3 ;  /* 0x00000003ff0075a7 */ /* 0x000e640008001105 */
[----:B-1----:R-:W-:Y:S05]  /*3970*/  @!P0 BRA `(.L_x_67) ;  /* 0x0000003000b08947 */ /* 0x002fea0003800000 */
.L_x_121:
        /* <DEDUP_REMOVED lines=9> */
.L_x_123:
[----:B------:R-:W-:-:S04]  /*3a10*/  UIADD3 UR4, UPT, UPT, UR4, 0x1, URZ ;  /* 0x0000000104047890 */ /* 0x000fc8000fffe0ff */
[----:B------:R-:W-:-:S04]  /*3a20*/  UISETP.NE.AND UP0, UPT, UR4, 0x4, UPT ;  /* 0x000000040400788c */ /* 0x000fc8000bf05270 */
[----:B------:R-:W-:Y:S02]  /*3a30*/  USEL UR5, URZ, 0x1, UP0 ;  /* 0x00000001ff057887 */ /* 0x000fe40008000000 */
[----:B------:R-:W-:-:S04]  /*3a40*/  USEL UR4, UR4, URZ, UP0 ;  /* 0x000000ff04047287 */ /* 0x000fc80008000000 */
[----:B------:R-:W-:Y:S01]  /*3a50*/  ULEA UR4, UR4, UR13, 0x3 ;  /* 0x0000000d04047291 */ /* 0x000fe2000f8e18ff */
[----:B------:R-:W-:-:S04]  /*3a60*/  LOP3.LUT R2, R2, UR5, RZ, 0x3c, !PT ;  /* 0x0000000502027c12 */ /* 0x000fc8000f8e3cff */
[----:B------:R-:W-:-:S04]  /*3a70*/  SHF.L.U32 R2, R2, 0x1f, RZ ;  /* 0x0000001f02027819 */ /* 0x000fc800000006ff */
[----:B------:R-:W2:Y:S02]  /*3a80*/  SYNCS.PHASECHK.TRANS64.TRYWAIT P0, [UR4], R2 ;  /* 0x00000002ff0075a7 */ /* 0x000ea40008001104 */
[----:B--2---:R-:W-:Y:S05]  /*3a90*/  @!P0 BRA `(.L_x_69) ;  /* 0x0000003000988947 */ /* 0x004fea0003800000 */
.L_x_125:
[----:B------:R-:W-:Y:S01]  /*3aa0*/  NOP ;  /* 0x0000000000007918 */ /* 0x000fe20000000000 */
[----:B-1----:R-:W1:Y:S01]  /*3ab0*/  LDS R0, [UR8+0x14] ;  /* 0x00001408ff007984 */ /* 0x002e620008000800 */
[----:B------:R-:W-:Y:S01]  /*3ac0*/  ULOP3.LUT UR4, UR24, 0xffff, URZ, 0xc0, !UPT ;  /* 0x0000ffff18047892 */ /* 0x000fe2000f8ec0ff */
[----:B------:R-:W-:Y:S01]  /*3ad0*/  UMOV UR5, 0xffff ;  /* 0x0000ffff00057882 */ /* 0x000fe20000000000 */
[----:B------:R-:W-:Y:S02]  /*3ae0*/  UMOV UR6, 0x1 ;  /* 0x0000000100067882 */ /* 0x000fe40000000000 */
[----:B------:R-:W-:-:S04]  /*3af0*/  USHF.R.U32.HI UR4, URZ, 0x5, UR4 ;  /* 0x00000005ff047899 */ /* 0x000fc80008011604 */
[----:B------:R-:W-:Y:S02]  /*3b00*/  USHF.L.U32 UR5, UR5, UR4, URZ ;  /* 0x0000000405057299 */ /* 0x000fe400080006ff */
[----:B------:R-:W-:-:S04]  /*3b10*/  USHF.L.U32 UR4, UR6, UR4, URZ ;  /* 0x0000000406047299 */ /* 0x000fc800080006ff */
[----:B-1----:R-:W-:-:S04]  /*3b20*/  LOP3.LUT R0, R0, UR5, RZ, 0xc0, !PT ;  /* 0x0000000500007c12 */ /* 0x002fc8000f8ec0ff */
[----:B------:R-:W-:-:S13]  /*3b30*/  ISETP.NE.AND P0, PT, R0, UR5, PT ;  /* 0x0000000500007c0c */ /* 0x000fda000bf05270 */
[----:B------:R-:W-:Y:S05]  /*3b40*/  @P0 BRA `(.L_x_70) ;  /* 0x0000000000580947 */ /* 0x000fea0003800000 */
[----:B------:R-:W1:Y:S02]  /*3b50*/  LDS R0, [UR8+0x18] ;  /* 0x00001808ff007984 */ /* 0x000e640008000800 */
[----:B-1----:R-:W-:-:S04]  /*3b60*/  LOP3.LUT R0, R0, UR4, RZ, 0xc0, !PT ;  /* 0x0000000400007c12 */ /* 0x002fc8000f8ec0ff */
[----:B------:R-:W-:-:S13]  /*3b70*/  ISETP.NE.AND P0, PT, R0, UR4, PT ;  /* 0x0000000400007c0c */ /* 0x000fda000bf05270 */
[----:B------:R-:W-:Y:S05]  /*3b80*/  @P0 BRA `(.L_x_71) ;  /* 0x00000000003c0947 */ /* 0x000fea0003800000 */
[----:B------:R-:W1:Y:S01]  /*3b90*/  S2R R2, SR_LANEID ;  /* 0x0000000000027919 */ /* 0x000e620000000000 */
[----:B------:R-:W-:-:S06]  /*3ba0*/  ULOP3.LUT UR5, URZ, UR5, URZ, 0x33, !UPT ;  /* 0x00000005ff057292 */ /* 0x000fcc000f8e33ff */
[----:B------:R-:W-:-:S04]  /*3bb0*/  IMAD.U32 R0, RZ, RZ, UR5 ;  /* 0x00000005ff007e24 */ /* 0x000fc8000f8e00ff */
[----:B------:R2:W4:Y:S02]  /*3bc0*/  REDUX UR7, R0 ;  /* 0x00000000000773c4 */ /* 0x0005240000000000 */
[----:B------:R1:W-:Y:S01]  /*3bd0*/  UTCATOMSWS.AND URZ, UR5 ;  /* 0x0000000500ff79e3 */ /* 0x0003e20008000000 */
[----:B--2---:R-:W-:Y:S01]  /*3be0*/  LOP3.LUT R0, RZ, UR4, RZ, 0x33, !PT ;  /* 0x00000004ff007c12 */ /* 0x004fe2000f8e33ff */
[----:B------:R-:W-:Y:S02]  /*3bf0*/  VOTEU.ANY UR4, UPT, PT ;  /* 0x0000000000047886 */ /* 0x000fe400038e0100 */
[----:B------:R-:W-:Y:S02]  /*3c00*/  UFLO.U32 UR4, UR4 ;  /* 0x00000004000472bd */ /* 0x000fe400080e0000 */
[----:B------:R-:W2:Y:S04]  /*3c10*/  REDUX UR6, R0 ;  /* 0x00000000000673c4 */ /* 0x000ea80000000000 */
[----:B-1----:R-:W-:-:S02]  /*3c20*/  ISETP.EQ.U32.AND P0, PT, R2, UR4, PT ;  /* 0x0000000402007c0c */ /* 0x002fc4000bf02070 */
[----:B----4-:R-:W-:-:S11]  /*3c30*/  MOV R2, UR7 ;  /* 0x0000000700027c02 */ /* 0x010fd60008000f00 */
[----:B------:R1:W-:Y:S01]  /*3c40*/  @P0 ATOMS.AND RZ, [UR8+0x14], R2 ;  /* 0x00001402ffff098c */ /* 0x0003e2000a800008 */
[----:B--2---:R-:W-:-:S05]  /*3c50*/  IMAD.U32 R0, RZ, RZ, UR6 ;  /* 0x00000006ff007e24 */ /* 0x004fca000f8e00ff */
[----:B------:R1:W-:Y:S01]  /*3c60*/  @P0 ATOMS.AND RZ, [UR8+0x18], R0 ;  /* 0x00001800ffff098c */ /* 0x0003e2000a800008 */
[----:B------:R-:W-:Y:S05]  /*3c70*/  BRA `(.L_x_72) ;  /* 0x0000000000147947 */ /* 0x000fea0003800000 */
.L_x_71:
[----:B------:R-:W-:Y:S02]  /*3c80*/  MOV R2, 0x3ca0 ;  /* 0x00003ca000027802 */ /* 0x000fe40000000f00 */
[----:B---3-5:R-:W-:Y:S05]  /*3c90*/  CALL.REL.NOINC `($__internal_0_$__cuda_sm10x_tcgen05_guardrail_trap_col_being_dealloced_not_returned_by_alloc) ;  /* 0x0000003000b47944 */ /* 0x028fea0003c00000 */
[----:B------:R-:W-:Y:S05]  /*3ca0*/  BRA `(.L_x_72) ;  /* 0x0000000000087947 */ /* 0x000fea0003800000 */
.L_x_70:
[----:B------:R-:W-:Y:S02]  /*3cb0*/  MOV R2, 0x3cd0 ;  /* 0x00003cd000027802 */ /* 0x000fe40000000f00 */
[----:B---3-5:R-:W-:Y:S05]  /*3cc0*/  CALL.REL.NOINC `($__internal_2_$__cuda_sm10x_tcgen05_guardrail_trap_unallocated_columns_being_dealloced) ;  /* 0x0000003000c07944 */ /* 0x028fea0003c00000 */
.L_x_72:
[----:B------:R-:W-:Y:S01]  /*3cd0*/  NOP ;  /* 0x0000000000007918 */ /* 0x000fe20000000000 */
[----:B------:R-:W-:Y:S05]  /*3ce0*/  EXIT ;  /* 0x000000000000794d */ /* 0x000fea0003800000 */
.L_x_54:
[----:B------:R-:W-:-:S09]  /*3cf0*/  UISETP.NE.OR UP0, UPT, UR22, 0x3, !UP3 ;  /* 0x000000031600788c */ /* 0x000fd2000df05670 */
[----:B------:R-:W-:Y:S05]  /*3d00*/  BRA.U UP0, `(.L_x_73) ;  /* 0x0000000d00087547 */ /* 0x000fea000b800000 */
[----:B------:R-:W2:Y:S01]  /*3d10*/  LDCU UR26, c[0x0][0x370] ;  /* 0x00006e00ff1a77ac */ /* 0x000ea20008000800 */
[----:B------:R-:W3:Y:S01]  /*3d20*/  LDC.64 R16, c[0x0][0x348] ;  /* 0x0000d200ff107b82 */ /* 0x000ee20000000a00 */
[----:B------:R-:W-:Y:S02]  /*3d30*/  HFMA2 R13, -RZ, RZ, 0, 0 ;  /* 0x00000000ff0d7431 */ /* 0x000fe400000001ff */
[----:B------:R-:W-:Y:S01]  /*3d40*/  IMAD.MOV.U32 R15, RZ, RZ, 0x1 ;  /* 0x00000001ff0f7424 */ /* 0x000fe200078e00ff */
[----:B------:R-:W2:Y:S01]  /*3d50*/  LDCU.128 UR28, c[0x0][0xb10] ;  /* 0x00016200ff1c77ac */ /* 0x000ea20008000c00 */
[----:B------:R-:W-:Y:S01]  /*3d60*/  IMAD.MOV.U32 R14, RZ, RZ, RZ ;  /* 0x000000ffff0e7224 */ /* 0x000fe200078e00ff */
[----:B------:R-:W-:Y:S01]  /*3d70*/  MOV R7, 0x1000 ;  /* 0x0000100000077802 */ /* 0x000fe20000000f00 */
[----:B------:R-:W4:Y:S01]  /*3d80*/  LDCU UR25, c[0x0][0x374] ;  /* 0x00006e80ff1977ac */ /* 0x000f220008000800 */
[----:B------:R-:W1:Y:S01]  /*3d90*/  LDC.64 R2, c[0x0][0x888] ;  /* 0x00022200ff027b82 */ /* 0x000e620000000a00 */
[----:B------:R-:W4:Y:S01]  /*3da0*/  LDCU UR16, c[0x0][0xb0c] ;  /* 0x00016180ff1077ac */ /* 0x000f220008000800 */
[----:B------:R-:W3:Y:S06]  /*3db0*/  LDCU UR35, c[0x0][0xb20] ;  /* 0x00016400ff2377ac */ /* 0x000eec0008000800 */
[----:B------:R-:W1:Y:S01]  /*3dc0*/  LDC.64 R4, c[0x0][0x890] ;  /* 0x00022400ff047b82 */ /* 0x000e620000000a00 */
[----:B------:R-:W3:Y:S01]  /*3dd0*/  LDCU UR4, c[0x0][0xb30] ;  /* 0x00016600ff0477ac */ /* 0x000ee20008000800 */
[----:B------:R-:W-:Y:S01]  /*3de0*/  UMOV UR17, 0x400 ;  /* 0x0000040000117882 */ /* 0x000fe20000000000 */
[----:B--2---:R-:W-:-:S02]  /*3df0*/  UIMAD.WIDE.U32 UR32, UR26, UR28, URZ ;  /* 0x0000001c1a2072a5 */ /* 0x004fc4000f8e00ff */
[----:B----4-:R-:W-:Y:S02]  /*3e00*/  UIMAD.WIDE.U32 UR6, UR25, UR31, URZ ;  /* 0x0000001f190672a5 */ /* 0x010fe4000f8e00ff */
[----:B------:R-:W-:Y:S02]  /*3e10*/  ULEA UR17, UR48, UR17, 0x18 ;  /* 0x0000001130117291 */ /* 0x000fe4000f8ec0ff */
[----:B------:R-:W-:Y:S02]  /*3e20*/  UPLOP3.LUT UP3, UPT, UPT, UPT, UPT, 0x40, 0x4 ;  /* 0x000000000004789c */ /* 0x000fe40003f6e870 */
[----:B------:R-:W-:Y:S01]  /*3e30*/  UIADD3 UR5, UPT, UPT, UR17, 0x30, URZ ;  /* 0x0000003011057890 */ /* 0x000fe2000fffe0ff */
[----:B------:R-:W-:Y:S01]  /*3e40*/  UMOV UR32, UR33 ;  /* 0x0000002100207c82 */ /* 0x000fe20008000000 */
[----:B------:R-:W-:Y:S01]  /*3e50*/  UMOV UR27, UR7 ;  /* 0x00000007001b7c82 */ /* 0x000fe20008000000 */
[----:B------:R-:W-:Y:S02]  /*3e60*/  UISETP.GE.AND UP0, UPT, UR40, 0x1, UPT ;  /* 0x000000012800788c */ /* 0x000fe4000bf06270 */
[----:B------:R-:W-:Y:S01]  /*3e70*/  UISETP.NE.AND UP4, UPT, UR40, 0x1, UPT ;  /* 0x000000012800788c */ /* 0x000fe2000bf85270 */
[----:B------:R-:W2:Y:S01]  /*3e80*/  LDCU.64 UR14, c[0x0][0xb28] ;  /* 0x00016500ff0e77ac */ /* 0x000ea20008000a00 */
[----:B------:R-:W-:-:S02]  /*3e90*/  UISETP.NE.AND UP6, UPT, UR16, 0x1, UPT ;  /* 0x000000011000788c */ /* 0x000fc4000bfc5270 */
[----:B------:R-:W-:Y:S02]  /*3ea0*/  UISETP.NE.AND UP5, UPT, UR30, 0x1, UPT ;  /* 0x000000011e00788c */ /* 0x000fe4000bfa5270 */
[----:B------:R-:W-:Y:S02]  /*3eb0*/  UPRMT UR48, UR48, 0x654, UR5 ;  /* 0x0000065430307896 */ /* 0x000fe40008000005 */
[----:B------:R-:W-:Y:S02]  /*3ec0*/  USHF.R.U32.HI UR32, URZ, UR29, UR32 ;  /* 0x0000001dff207299 */ /* 0x000fe40008011620 */
[----:B---3--:R-:W-:Y:S02]  /*3ed0*/  USHF.R.U32.HI UR27, URZ, UR35, UR27 ;  /* 0x00000023ff1b7299 */ /* 0x008fe4000801161b */
[----:B------:R-:W-:-:S11]  /*3ee0*/  UISETP.NE.AND UP2, UPT, UR4, 0x1, UPT ;  /* 0x000000010400788c */ /* 0x000fd6000bf45270 */
.L_x_81:
[C---:B------:R-:W-:Y:S02]  /*3ef0*/  LEA R12, R14.reuse, UR17, 0x3 ;  /* 0x000000110e0c7c11 */ /* 0x040fe4000f8e18ff */
[----:B------:R-:W-:Y:S02]  /*3f00*/  SHF.L.U32 R0, R13, 0x1f, RZ ;  /* 0x0000001f0d007819 */ /* 0x000fe400000006ff */
[----:B------:R-:W-:Y:S02]  /*3f10*/  LEA R8, R14, UR17, 0x4 ;  /* 0x000000110e087c11 */ /* 0x000fe4000f8e20ff */
[----:B---3--:R-:W3:Y:S02]  /*3f20*/  SYNCS.PHASECHK.TRANS64.TRYWAIT P0, [R12+URZ+0x50], R0 ;  /* 0x000050000c0075a7 */ /* 0x008ee400080011ff */
[----:B---3--:R-:W-:Y:S05]  /*3f30*/  @!P0 BRA `(.L_x_74) ;  /* 0x0000002c00888947 */ /* 0x008fea0003800000 */
.L_x_126:
[----:B------:R-:W4:Y:S01]  /*3f40*/  LDS.128 R8, [R8+0xe0] ;  /* 0x0000e00008087984 */ /* 0x000f220000000c00 */
[----:B------:R-:W-:Y:S01]  /*3f50*/  UISETP.GE.AND UP0, UPT, UR40, 0x1, UPT ;  /* 0x000000012800788c */ /* 0x000fe2000bf06270 */
[----:B------:R-:W-:Y:S01]  /*3f60*/  @!PT LDS RZ, [RZ] ;  /* 0x00000000fffff984 */ /* 0x000fe20000000800 */
[----:B------:R-:W-:Y:S01]  /*3f70*/  @!PT LDS RZ, [RZ] ;  /* 0x00000000fffff984 */ /* 0x000fe20000000800 */
[----:B------:R-:W-:Y:S01]  /*3f80*/  @!PT LDS RZ, [RZ] ;  /* 0x00000000fffff984 */ /* 0x000fe20000000800 */
[----:B------:R-:W-:Y:S01]  /*3f90*/  @!PT LDS RZ, [RZ] ;  /* 0x00000000fffff984 */ /* 0x000fe20000000800 */
[----:B------:R1:W-:Y:S06]  /*3fa0*/  MEMBAR.ALL.CTA ;  /* 0x0000000000007992 */ /* 0x0003ec0000008000 */
[----:B-1----:R-:W1:Y:S01]  /*3fb0*/  FENCE.VIEW.ASYNC.S ;  /* 0x00000000000073c6 */ /* 0x002e620000000000 */
[----:B----4-:R-:W-:Y:S11]  /*3fc0*/  LOP3.LUT P0, RZ, R10, 0x1, RZ, 0xc0, !PT ;  /* 0x000000010aff7812 */ /* 0x010ff6000780c0ff */
[----:B------:R-:W-:Y:S02]  /*3fd0*/  @!UPT UIADD3 URZ, UPT, UPT, URZ, URZ, URZ ;  /* 0x000000fffffff290 */ /* 0x000fe4000fffe0ff */
[----:B-1----:R-:W-:Y:S01]  /*3fe0*/  VOTEU.ANY UP1, P0 ;  /* 0x0000000000ff7886 */ /* 0x002fe20000020100 */
[----:B------:R-:W-:Y:S11]  /*3ff0*/  PLOP3.LUT P0, PT, PT, PT, UP1, 0x80, 0x8 ;  /* 0x000000000008781c */ /* 0x000ff60003f0f018 */
[----:B------:R-:W-:Y:S02]  /*4000*/  @!UPT UIADD3 URZ, UPT, UPT, URZ, URZ, URZ ;  /* 0x000000fffffff290 */ /* 0x000fe4000fffe0ff */
[----:B---3--:R-:W-:Y:S02]  /*4010*/  @P0 SHF.R.U32.HI R0, RZ, 0x10, R9 ;  /* 0x00000010ff000819 */ /* 0x008fe40000011609 */
[----:B------:R-:W-:Y:S02]  /*4020*/  @P0 MOV R6, R8 ;  /* 0x0000000800060202 */ /* 0x000fe40000000f00 */
[----:B------:R-:W-:Y:S01]  /*4030*/  @P0 R2UR UR4, R0 ;  /* 0x00000000000402ca */ /* 0x000fe200000e0000 */
[----:B------:R-:W-:Y:S01]  /*4040*/  VIADD R0, R12, 0x60 ;  /* 0x000000600c007836 */ /* 0x000fe20000000000 */
[----:B------:R-:W-:Y:S02]  /*4050*/  @P0 LOP3.LUT R8, R9, 0xffff, RZ, 0xc0, !PT ;  /* 0x0000ffff09080812 */ /* 0x000fe400078ec0ff */
[----:B------:R-:W-:Y:S02]  /*4060*/  @P0 R2UR UR6, R6 ;  /* 0x00000000060602ca */ /* 0x000fe400000e0000 */
[----:B------:R-:W-:Y:S02]  /*4070*/  PRMT R0, RZ, 0x654, R0 ;  /* 0x00000654ff007816 */ /* 0x000fe40000000000 */
[----:B------:R-:W-:Y:S02]  /*4080*/  @P0 R2UR UR5, R8 ;  /* 0x00000000080502ca */ /* 0x000fe400000e0000 */
[----:B------:R1:W-:Y:S03]  /*4090*/  SYNCS.ARRIVE.TRANS64.RED.A1T0 RZ, [R0+URZ], RZ ;  /* 0x000000ff00ff79a7 */ /* 0x0003e600081004ff */
[----:B------:R-:W-:Y:S04]  /*40a0*/  @UP1 UMOV UR24, UR4 ;  /* 0x0000000400181c82 */ /* 0x000fe80008000000 */
[----:B------:R-:W-:Y:S04]  /*40b0*/  @UP1 UMOV UR13, UR6 ;  /* 0x00000006000d1c82 */ /* 0x000fe80008000000 */
[----:B------:R-:W-:Y:S01]  /*40c0*/  @UP1 UMOV UR7, UR5 ;  /* 0x0000000500071c82 */ /* 0x000fe20008000000 */
[----:B------:R-:W-:Y:S05]  /*40d0*/  BRA.U !UP0, `(.L_x_75) ;  /* 0x0000000108a47547 */ /* 0x000fea000b800000 */
[----:B------:R-:W-:Y:S02]  /*40e0*/  UIMAD.WIDE.U32 UR10, UR7, UR31, URZ ;  /* 0x0000001f070a72a5 */ /* 0x000fe4000f8e00ff */
[----:B------:R-:W-:Y:S02]  /*40f0*/  UIMAD.WIDE.U32 UR18, UR13, UR28, URZ ;  /* 0x0000001c0d1272a5 */ /* 0x000fe4000f8e00ff */
[----:B------:R-:W-:Y:S02]  /*4100*/  USEL UR4, UR25, UR27, !UP5 ;  /* 0x0000001b19047287 */ /* 0x000fe4000e800000 */
[----:B------:R-:W-:Y:S02]  /*4110*/  USEL UR8, UR26, UR32, !UP6 ;  /* 0x000000201a087287 */ /* 0x000fe4000f000000 */
[----:B--2---:R-:W-:Y:S02]  /*4120*/  UIMAD.WIDE.U32 UR20, UR4, UR14, URZ ;  /* 0x0000000e041472a5 */ /* 0x004fe4000f8e00ff */
[----:B------:R-:W-:Y:S01]  /*4130*/  UIMAD.WIDE.U32 UR22, UR8, UR14, URZ ;  /* 0x0000000e081672a5 */ /* 0x000fe2000f8e00ff */
[----:B------:R-:W-:Y:S02]  /*4140*/  UMOV UR5, UR11 ;  /* 0x0000000b00057c82 */ /* 0x000fe40008000000 */
[----:B------:R-:W-:Y:S03]  /*4150*/  USHF.R.U32.HI UR6, URZ, UR35, UR5 ;  /* 0x00000023ff067299 */ /* 0x000fe60008011605 */
[----:B------:R-:W-:Y:S01]  /*4160*/  UMOV UR5, UR19 ;  /* 0x0000001300057c82 */ /* 0x000fe20008000000 */
[----:B------:R-:W-:Y:S02]  /*4170*/  USEL UR6, UR7, UR6, !UP5 ;  /* 0x0000000607067287 */ /* 0x000fe4000e800000 */
[----:B------:R-:W-:Y:S02]  /*4180*/  USHF.R.U32.HI UR9, URZ, UR29, UR5 ;  /* 0x0000001dff097299 */ /* 0x000fe40008011605 */
[----:B------:R-:W-:Y:S01]  /*4190*/  UIMAD.WIDE.U32 UR10, UR6, UR14, URZ ;  /* 0x0000000e060a72a5 */ /* 0x000fe2000f8e00ff */
[----:B------:R-:W-:Y:S02]  /*41a0*/  UMOV UR5, UR21 ;  /* 0x0000001500057c82 */ /* 0x000fe40008000000 */
[----:B------:R-:W-:Y:S03]  /*41b0*/  @UP4 USHF.R.U32.HI UR4, URZ, UR15, UR5 ;  /* 0x0000000fff044299 */ /* 0x000fe60008011605 */
[----:B------:R-:W-:Y:S01]  /*41c0*/  UMOV UR5, UR23 ;  /* 0x0000001700057c82 */ /* 0x000fe20008000000 */
[----:B------:R-:W-:Y:S02]  /*41d0*/  UIMAD UR4, UR40, UR4, URZ ;  /* 0x00000004280472a4 */ /* 0x000fe4000f8e02ff */
[----:B------:R-:W-:Y:S02]  /*41e0*/  @UP4 USHF.R.U32.HI UR8, URZ, UR15, UR5 ;  /* 0x0000000fff084299 */ /* 0x000fe40008011605 */
[----:B------:R-:W-:Y:S02]  /*41f0*/  USEL UR5, UR13, UR9, !UP6 ;  /* 0x000000090d057287 */ /* 0x000fe4000f000000 */
[----:B------:R-:W-:Y:S02]  /*4200*/  UIMAD UR9, UR40, UR8, URZ ;  /* 0x00000008280972a4 */ /* 0x000fe4000f8e02ff */
[----:B------:R-:W-:Y:S03]  /*4210*/  UISETP.GE.AND UP0, UPT, UR6, UR4, UPT ;  /* 0x000000040600728c */ /* 0x000fe6000bf06270 */
[----:B------:R-:W-:Y:S01]  /*4220*/  UMOV UR4, UR11 ;  /* 0x0000000b00047c82 */ /* 0x000fe20008000000 */
[----:B------:R-:W-:Y:S02]  /*4230*/  UISETP.GE.OR UP0, UPT, UR5, UR9, UP0 ;  /* 0x000000090500728c */ /* 0x000fe40008706670 */
[----:B------:R-:W-:Y:S02]  /*4240*/  USHF.R.U32.HI UR4, URZ, UR15, UR4 ;  /* 0x0000000fff047299 */ /* 0x000fe40008011604 */
[----:B------:R-:W-:Y:S02]  /*4250*/  UIMAD.WIDE.U32 UR10, UR5, UR14, URZ ;  /* 0x0000000e050a72a5 */ /* 0x000fe4000f8e00ff */
[----:B------:R-:W-:Y:S04]  /*4260*/  USEL UR12, UR6, UR4, !UP4 ;  /* 0x00000004060c7287 */ /* 0x000fe8000e000000 */
[----:B------:R-:W-:Y:S01]  /*4270*/  UIADD3 UR9, UPT, UPT, -UR12, URZ, URZ ;  /* 0x000000ff0c097290 */ /* 0x000fe2000fffe1ff */
[----:B------:R-:W-:Y:S02]  /*4280*/  @!UP0 UMOV UR4, UR11 ;  /* 0x0000000b00048c82 */ /* 0x000fe40008000000 */
[----:B------:R-:W-:Y:S02]  /*4290*/  @!UP0 USHF.R.U32.HI UR4, URZ, UR15, UR4 ;  /* 0x0000000fff048299 */ /* 0x000fe40008011604 */
[----:B------:R-:W-:Y:S02]  /*42a0*/  UIMAD UR9, UR40, UR9, UR6 ;  /* 0x00000009280972a4 */ /* 0x000fe4000f8e0206 */
[----:B------:R-:W-:Y:S04]  /*42b0*/  @!UP0 USEL UR4, UR5, UR4, !UP4 ;  /* 0x0000000405048287 */ /* 0x000fe8000e000000 */
[----:B------:R-:W-:Y:S02]  /*42c0*/  @!UP0 UIMAD UR9, UR8, UR9, UR4 ;  /* 0x00000009080982a4 */ /* 0x000fe4000f8e0204 */
[----:B------:R-:W-:Y:S02]  /*42d0*/  @!UP0 UIADD3 UR10, UPT, UPT, UR12, -UR4, URZ ;  /* 0x800000040c0a8290 */ /* 0x000fe4000fffe0ff */
[----:B------:R-:W-:Y:S02]  /*42e0*/  UIADD3 UR4, UPT, UPT, -UR5, URZ, URZ ;  /* 0x000000ff05047290 */ /* 0x000fe4000fffe1ff */
[----:B------:R-:W-:Y:S02]  /*42f0*/  UIADD3 UR8, UPT, UPT, -UR6, URZ, URZ ;  /* 0x000000ff06087290 */ /* 0x000fe4000fffe1ff */
[----:B------:R-:W-:Y:S02]  /*4300*/  @!UP0 UIMAD UR6, UR10, UR40, UR5 ;  /* 0x000000280a0682a4 */ /* 0x000fe4000f8e0205 */
[----:B------:R-:W-:Y:S02]  /*4310*/  UIMAD UR13, UR16, UR4, UR13 ;  /* 0x00000004100d72a4 */ /* 0x000fe4000f8e020d */
[----:B------:R-:W-:Y:S01]  /*4320*/  UIMAD UR7, UR30, UR8, UR7 ;  /* 0x000000081e0772a4 */ /* 0x000fe2000f8e0207 */
[----:B------:R-:W-:Y:S02]  /*4330*/  @!UP0 UMOV UR5, UR9 ;  /* 0x0000000900058c82 */ /* 0x000fe40008000000 */
[----:B------:R-:W-:Y:S02]  /*4340*/  UIMAD UR13, UR5, UR16, UR13 ;  /* 0x00000010050d72a4 */ /* 0x000fe4000f8e020d */
[----:B------:R-:W-:Y:S11]  /*4350*/  UIMAD UR7, UR6, UR30, UR7 ;  /* 0x0000001e060772a4 */ /* 0x000ff6000f8e0207 */
[----:B------:R-:W-:Y:S01]  /*4360*/  @!UPT UIADD3 URZ, UPT, UPT, URZ, URZ, URZ ;  /* 0x000000fffffff290 */ /* 0x000fe2000fffe0ff */
.L_x_75:
[----:B------:R-:W3:Y:S01]  /*4370*/  @!UP2 LDCU.128 UR20, c[0x0][0xb10] ;  /* 0x00016200ff14a7ac */ /* 0x000ee20008000c00 */
[C---:B------:R-:W-:Y:S02]  /*4380*/  ISETP.NE.U32.AND P1, PT, R4.reuse, RZ, PT ;  /* 0x000000ff0400720c */ /* 0x040fe40003f25070 */
[----:B------:R-:W-:Y:S02]  /*4390*/  ISETP.NE.U32.AND P0, PT, R4, RZ, PT ;  /* 0x000000ff0400720c */ /* 0x000fe40003f05070 */
[C---:B------:R-:W-:Y:S02]  /*43a0*/  ISETP.NE.AND.EX P1, PT, R5.reuse, RZ, PT, P1 ;  /* 0x000000ff0500720c */ /* 0x040fe40003f25310 */
[----:B------:R-:W-:Y:S01]  /*43b0*/  ISETP.NE.AND.EX P0, PT, R5, RZ, PT, P0 ;  /* 0x000000ff0500720c */ /* 0x000fe20003f05300 */
[----:B------:R-:W4:Y:S01]  /*43c0*/  @!UP2 LDCU UR5, c[0x0][0xb0c] ;  /* 0x00016180ff05a7ac */ /* 0x000f220008000800 */
[----:B------:R-:W-:Y:S01]  /*43d0*/  SHF.L.U32 R6, R15, 0x1f, RZ ;  /* 0x0000001f0f067819 */ /* 0x000fe200000006ff */
[----:B---3--:R-:W-:Y:S07]  /*43e0*/  UIMAD.WIDE.U32 UR8, UR13, UR20, URZ ;  /* 0x000000140d0872a5 */ /* 0x008fee000f8e00ff */
[----:B------:R-:W-:Y:S01]  /*43f0*/  @!UP2 UMOV UR4, UR9 ;  /* 0x000000090004ac82 */ /* 0x000fe20008000000 */
[----:B----4-:R-:W-:Y:S02]  /*4400*/  @!UP2 UISETP.NE.AND UP0, UPT, UR5, 0x1, UPT ;  /* 0x000000010500a88c */ /* 0x010fe4000bf05270 */
[----:B------:R-:W-:Y:S02]  /*4410*/  @!UP2 USHF.R.U32.HI UR4, URZ, UR21, UR4 ;  /* 0x00000015ff04a299 */ /* 0x000fe40008011604 */
[----:B------:R-:W-:Y:S02]  /*4420*/  UIMAD.WIDE.U32 UR8, UR7, UR23, URZ ;  /* 0x00000017070872a5 */ /* 0x000fe4000f8e00ff */
[----:B------:R-:W-:Y:S02]  /*4430*/  @!UP2 USEL UR10, UR13, UR4, !UP0 ;  /* 0x000000040d0aa287 */ /* 0x000fe4000c000000 */
[----:B------:R-:W-:Y:S03]  /*4440*/  @!UP2 UISETP.NE.AND UP0, UPT, UR22, 0x1, UPT ;  /* 0x000000011600a88c */ /* 0x000fe6000bf05270 */
[----:B------:R-:W-:Y:S02]  /*4450*/  @!UP2 UMOV UR6, UR9 ;  /* 0x000000090006ac82 */ /* 0x000fe40008000000 */
[----:B------:R-:W3:Y:S02]  /*4460*/  @!UP2 LDCU UR4, c[0x0][0xb20] ;  /* 0x00016400ff04a7ac */ /* 0x000ee40008000800 */
[----:B---3--:R-:W-:Y:S04]  /*4470*/  @!UP2 USHF.R.U32.HI UR6, URZ, UR4, UR6 ;  /* 0x00000004ff06a299 */ /* 0x008fe80008011606 */
[----:B------:R-:W-:Y:S04]  /*4480*/  @!UP2 USEL UR6, UR7, UR6, !UP0 ;  /* 0x000000060706a287 */ /* 0x000fe8000c000000 */
[----:B------:R-:W-:Y:S02]  /*4490*/  @!UP2 UIADD3 UR4, UPT, UPT, -UR10, UR6, URZ ;  /* 0x000000060a04a290 */ /* 0x000fe4000fffe1ff */
[----:B------:R-:W-:Y:S02]  /*44a0*/  @!UP2 UIADD3 UR6, UPT, UPT, UR10, -UR6, URZ ;  /* 0x800000060a06a290 */ /* 0x000fe4000fffe0ff */
[----:B------:R-:W-:Y:S02]  /*44b0*/  @!UP2 UIMAD UR13, UR4, UR5, UR13 ;  /* 0x00000005040da2a4 */ /* 0x000fe4000f8e020d */
[----:B------:R-:W-:Y:S01]  /*44c0*/  @!UP2 UIMAD UR7, UR6, UR22, UR7 ;  /* 0x000000160607a2a4 */ /* 0x000fe2000f8e0207 */
[----:B------:R-:W-:Y:S11]  /*44d0*/  BRA.U UP3, `(.L_x_76) ;  /* 0x0000000103107547 */ /* 0x000ff6000b800000 */
[----:B------:R-:W-:Y:S04]  /*44e0*/  MOV R8, UR34 ;  /* 0x0000002200087c02 */ /* 0x000fe80008000f00 */
[----:B------:R-:W-:Y:S04]  /*44f0*/  SHF.L.U32 R8, R8, 0x1f, RZ ;  /* 0x0000001f08087819 */ /* 0x000fe800000006ff */
[----:B------:R-:W3:Y:S02]  /*4500*/  SYNCS.PHASECHK.TRANS64.TRYWAIT P2, [UR17+0x48], R8 ;  /* 0x00004808ff0075a7 */ /* 0x000ee40008041111 */
[----:B---3--:R-:W-:Y:S05]  /*4510*/  @!P2 BRA `(.L_x_77) ;  /* 0x000000280024a947 */ /* 0x008fea0003800000 */
.L_x_76:
[----:B------:R-:W-:Y:S05]  /*4520*/  @!P1 BRA `(.L_x_78) ;  /* 0x0000000000309947 */ /* 0x000fea0003800000 */
[----:B------:R-:W-:Y:S01]  /*4530*/  ISETP.NE.U32.AND P1, PT, R2, RZ, PT ;  /* 0x000000ff0200720c */ /* 0x000fe20003f25070 */
[----:B------:R-:W3:Y:S01]  /*4540*/  LDCU.64 UR4, c[0x0][0x358] ;  /* 0x00006b00ff0477ac */ /* 0x000ee20008000a00 */
[----:B------:R-:W-:Y:S02]  /*4550*/  IMAD.MOV.U32 R79, RZ, RZ, 0x1 ;  /* 0x00000001ff4f7424 */ /* 0x000fe400078e00ff */
[----:B------:R-:W-:Y:S11]  /*4560*/  ISETP.NE.AND.EX P1, PT, R3, RZ, PT, P1 ;  /* 0x000000ff0300720c */ /* 0x000ff60003f25310 */
[----:B------:R-:W-:Y:S02]  /*4570*/  @!UPT UIADD3 URZ, UPT, UPT, URZ, URZ, URZ ;  /* 0x000000fffffff290 */ /* 0x000fe4000fffe0ff */
[----:B-1----:R-:W1:Y:S01]  /*4580*/  @P1 LDC.64 R8, c[0x0][0x888] ;  /* 0x00022200ff081b82 */ /* 0x002e620000000a00 */
[----:B------:R-:W-:Y:S04]  /*4590*/  @P1 IMAD R0, R4, UR36, RZ ;  /* 0x0000002404001c24 */ /* 0x000fe8000f8e02ff */
[----:B-1----:R-:W-:Y:S04]  /*45a0*/  @P1 IMAD.WIDE R8, R0, 0x4, R8 ;  /* 0x0000000400081825 */ /* 0x002fe800078e0208 */
[----:B------:R-:W-:Y:S01]  /*45b0*/  HFMA2 R0, -RZ, RZ, 0, 5.9604644775390625e-08 ;  /* 0x00000001ff007431 */ /* 0x000fe200000001ff */
[----:B---3-5:R3:W5:Y:S04]  /*45c0*/  @P1 LDG.E R39, desc[UR4][R8.64] ;  /* 0x0000000408271981 */ /* 0x028768000c1e1900 */
[----:B------:R-:W-:Y:S01]  /*45d0*/  @!P1 PRMT R79, R0, 0x7610, R79 ;  /* 0x00007610004f9816 */ /* 0x000fe2000000004f */
[----:B---3--:R-:W4:Y:S06]  /*45e0*/  @!P1 LDC R39, c[0x0][0x880] ;  /* 0x00022000ff279b82 */ /* 0x008f2c0000000800 */
.L_x_78:
[----:B----45:R-:W-:Y:S01]  /*45f0*/  @!P0 FSETP.EQ.AND P1, PT, R39, RZ, PT ;  /* 0x000000ff2700820b */ /* 0x030fe20003f22000 */
[----:B------:R-:W-:Y:S01]  /*4600*/  @!UPT UIADD3 URZ, UPT, UPT, URZ, URZ, URZ ;  /* 0x000000fffffff290 */ /* 0x000fe2000fffe0ff */
[----:B------:R-:W-:Y:S11]  /*4610*/  @!P0 BRA `(.L_x_79) ;  /* 0x0000000000188947 */ /* 0x000ff60003800000 */
[----:B------:R-:W-:Y:S02]  /*4620*/  LOP3.LUT P0, RZ, R79, 0xff, RZ, 0xc0, !PT ;  /* 0x000000ff4fff7812 */ /* 0x000fe4000780c0ff */
[----:B------:R-:W-:Y:S04]  /*4630*/  ISETP.NE.U32.AND P1, PT, R2, RZ, PT ;  /* 0x000000ff0200720c */ /* 0x000fe80003f25070 */
[----:B------:R-:W-:Y:S04]  /*4640*/  ISETP.NE.AND.EX P1, PT, R3, RZ, PT, P1 ;  /* 0x000000ff0300720c */ /* 0x000fe80003f25310 */
[----:B------:R-:W-:Y:S03]  /*4650*/  PLOP3.LUT P1, PT, P1, PT, PT, 0x8, 0x80 ;  /* 0x000000000080781c */ /* 0x000fe60000f2e170 */
[----:B------:R-:W-:Y:S11]  /*4660*/  @P0 FSETP.EQ.AND P1, PT, R39, RZ, PT ;  /* 0x000000ff2700020b */ /* 0x000ff60003f22000 */
[----:B------:R-:W-:Y:S02]  /*4670*/  @!UPT UIADD3 URZ, UPT, UPT, URZ, URZ, URZ ;  /* 0x000000fffffff290 */ /* 0x000fe4000fffe0ff */
.L_x_79:
[----:B------:R-:W3:Y:S01]  /*4680*/  SYNCS.PHASECHK.TRANS64.TRYWAIT P0, [UR17+0x38], R6 ;  /* 0x00003806ff0075a7 */ /* 0x000ee20008001111 */
[----:B------:R-:W-:Y:S02]  /*4690*/  ELECT P2, URZ, PT ;  /* 0x0000000000ff782f */ /* 0x000fe40003840000 */
[----:B------:R-:W-:Y:S01]  /*46a0*/  IADD3 R14, PT, PT, R14, 0x1, RZ ;  /* 0x000000010e0e7810 */ /* 0x000fe20007ffe0ff */
[----:B---3--:R-:W-:Y:S10]  /*46b0*/  @!P0 BRA `(.L_x_80) ;  /* 0x0000002400d48947 */ /* 0x008ff40003800000 */
.L_x_129:
[----:B------:R-:W-:Y:S01]  /*46c0*/  PLOP3.LUT P1, PT, P1, P2, PT, 0xf2, 0x2f ;  /* 0x00000000002f781c */ /* 0x000fe20000f25e72 */
[----:B------:R-:W-:Y:S01]  /*46d0*/  UMOV UR18, 0x0 ;  /* 0x0000000000127882 */ /* 0x000fe20000000000 */
[----:B------:R-:W-:Y:S01]  /*46e0*/  UMOV UR19, 0x10000000 ;  /* 0x1000000000137882 */ /* 0x000fe20000000000 */
[----:B------:R-:W-:Y:S01]  /*46f0*/  UMOV UR12, UR36 ;  /* 0x00000024000c7c82 */ /* 0x000fe20008000000 */
[----:B------:R-:W-:Y:S01]  /*4700*/  LOP3.LUT R15, R15, 0x1, RZ, 0x3c, !PT ;  /* 0x000000010f0f7812 */ /* 0x000fe200078e3cff */
[----:B------:R-:W-:Y:S01]  /*4710*/  UPLOP3.LUT UP3, UPT, UPT, UPT, UPT, 0x80, 0x8 ;  /* 0x000000000008789c */ /* 0x000fe20003f6f070 */
[----:B------:R-:W-:Y:S07]  /*4720*/  UMOV UR36, UR24 ;  /* 0x0000001800247c82 */ /* 0x000fee0008000000 */
[----:B-1----:R-:W-:Y:S01]  /*4730*/  @!P1 IADD3 R6, P0, PT, R16, 0x580, RZ ;  /* 0x0000058010069810 */ /* 0x002fe20007f1e0ff */
[----:B------:R-:W-:Y:S03]  /*4740*/  VOTEU.ALL UP0, P1 ;  /* 0x0000000000ff7886 */ /* 0x000fe60000800000 */
[----:B------:R-:W-:Y:S01]  /*4750*/  @!P1 R2UR UR5, R6 ;  /* 0x00000000060592ca */ /* 0x000fe200000e0000 */
[----:B------:R-:W-:Y:S01]  /*4760*/  @!P1 IMAD.X R0, RZ, RZ, R17, P0 ;  /* 0x000000ffff009224 */ /* 0x000fe200000e0611 */
[----:B------:R-:W-:Y:S01]  /*4770*/  @!UP0 USHF.L.U32 UR10, UR45, 0x6, URZ ;  /* 0x000000062d0a8899 */ /* 0x000fe200080006ff */
[----:B------:R-:W-:Y:S01]  /*4780*/  ISETP.NE.AND P0, PT, R14, 0x2, PT ;  /* 0x000000020e00780c */ /* 0x000fe20003f05270 */
[----:B------:R-:W-:Y:S02]  /*4790*/  @!UP0 USHF.L.U32 UR11, UR46, 0x6, URZ ;  /* 0x000000062e0b8899 */ /* 0x000fe400080006ff */
[----:B------:R-:W-:Y:S01]  /*47a0*/  @!P1 R2UR UR4, R0 ;  /* 0x00000000000492ca */ /* 0x000fe200000e0000 */
[----:B------:R-:W-:Y:S01]  /*47b0*/  @!UP0 UIADD3 UR8, UPT, UPT, UR17, 0x200, URZ ;  /* 0x0000020011088890 */ /* 0x000fe2000fffe0ff */
[----:B------:R-:W-:Y:S01]  /*47c0*/  SEL R0, RZ, 0x1, P0 ;  /* 0x00000001ff007807 */ /* 0x000fe20000000000 */
[----:B------:R-:W-:Y:S01]  /*47d0*/  @!UP0 UIADD3 UR9, UPT, UPT, UR17, 0x30, URZ ;  /* 0x0000003011098890 */ /* 0x000fe2000fffe0ff */
[----:B------:R-:W-:Y:S01]  /*47e0*/  SEL R14, R14, RZ, P0 ;  /* 0x000000ff0e0e7207 */ /* 0x000fe20000000000 */
[----:B------:R-:W-:Y:S01]  /*47f0*/  VOTEU.ALL UP0, P1 ;  /* 0x0000000000ff7886 */ /* 0x000fe20000800000 */
[----:B------:R-:W-:Y:S01]  /*4800*/  LOP3.LUT R13, R13, R0, RZ, 0x3c, !PT ;  /* 0x000000000d0d7212 */ /* 0x000fe200078e3cff */
[----:B------:R-:W-:Y:S01]  /*4810*/  IMAD.U32 R8, RZ, RZ, UR5 ;  /* 0x00000005ff087e24 */ /* 0x000fe2000f8e00ff */
[----:B------:R-:W-:Y:S02]  /*4820*/  UIADD3 UR45, UPT, UPT, UR7, UR60, URZ ;  /* 0x0000003c072d7290 */ /* 0x000fe4000fffe0ff */
[----:B------:R-:W-:Y:S03]  /*4830*/  UIADD3 UR46, UPT, UPT, UR13, UR57, URZ ;  /* 0x000000390d2e7290 */ /* 0x000fe6000fffe0ff */
[----:B------:R-:W-:Y:S01]  /*4840*/  IMAD.U32 R9, RZ, RZ, UR4 ;  /* 0x00000004ff097e24 */ /* 0x000fe2000f8e00ff */
[----:B------:R-:W-:Y:S04]  /*4850*/  @!P1 R2UR UR4, R8 ;  /* 0x00000000080492ca */ /* 0x000fe800000e0000 */
[----:B------:R-:W-:Y:S11]  /*4860*/  @!P1 R2UR UR5, R9 ;  /* 0x00000000090592ca */ /* 0x000ff600000e0000 */
[----:B------:R-:W-:Y:S02]  /*4870*/  @!UPT UIADD3 URZ, UPT, UPT, URZ, URZ, URZ ;  /* 0x000000fffffff290 */ /* 0x000fe4000fffe0ff */
[----:B------:R3:W-:Y:S01]  /*4880*/  @!UP0 UTMALDG.3D [UR8], [UR4], desc[UR18] ;  /* 0x00001208040085b4 */ /* 0x0007e20008011000 */
[----:B------:R3:W-:Y:S01]  /*4890*/  @!P1 SYNCS.ARRIVE.TRANS64.RED.A0TR RZ, [UR17+0x30], R7 ;  /* 0x00003007ffff99a7 */ /* 0x0007e20008300411 */
[----:B------:R-:W-:Y:S01]  /*48a0*/  SYNCS.ARRIVE.TRANS64.RED.A1T0 RZ, [UR48], RZ ;  /* 0x000000ffffff79a7 */ /* 0x000fe20008100430 */
[----:B------:R-:W-:Y:S05]  /*48b0*/  BRA.U UP1, `(.L_x_81) ;  /* 0xfffffff5018c7547 */ /* 0x000fea000b83ffff */
[----:B------:R-:W-:Y:S07]  /*48c0*/  MOV R0, UR17 ;  /* 0x0000001100007c02 */ /* 0x000fee0008000f00 */
.L_x_82:
[----:B-1----:R-:W-:-:S04]  /*48d0*/  SHF.L.U32 R2, R15, 0x1f, RZ ;  /* 0x0000001f0f027819 */ /* 0x002fc800000006ff */
[----:B------:R1:W4:Y:S03]  /*48e0*/  SYNCS.PHASECHK.TRANS64.TRYWAIT P0, [R0+URZ+0x38], R2 ;  /* 0x00003802000075a7 */ /* 0x00032600080011ff */
[----:B----4-:R-:W-:Y:S05]  /*48f0*/  @!P0 NANOSLEEP.SYNCS 0x989680 ;  /* 0x009896800000895d */ /* 0x010fea0003900000 */
[----:B------:R-:W4:Y:S02]  /*4900*/  @!P0 SYNCS.PHASECHK.TRANS64 P0, [R0+URZ+0x38], R2 ;  /* 0x00003802000085a7 */ /* 0x000f2400080010ff */
[----:B--234-:R-:W-:Y:S05]  /*4910*/  @P0 EXIT ;  /* 0x000000000000094d */ /* 0x01cfea0003800000 */
[----:B------:R-:W-:Y:S05]  /*4920*/  BRA `(.L_x_82) ;  /* 0xfffffffc00e87947 */ /* 0x000fea000383ffff */
.L_x_73:
[----:B------:R-:W-:-:S06]  /*4930*/  UISETP.GE.AND UP0, UPT, UR22, 0x4, UPT ;  /* 0x000000041600788c */ /* 0x000fcc000bf06270 */
[----:B------:R-:W-:-:S13]  /*4940*/  PLOP3.LUT P0, PT, PT, PT, UP0, 0x80, 0x8 ;  /* 0x000000000008781c */ /* 0x000fda0003f0f008 */
[----:B-1----:R-:W-:Y:S05]  /*4950*/  @!P0 EXIT ;  /* 0x000000000000894d */ /* 0x002fea0003800000 */
[----:B------:R-:W-:Y:S01]  /*4960*/  BAR.SYNC.DEFER_BLOCKING 0x6, 0xa0 ;  /* 0x0182800000007b1d */ /* 0x000fe20000010000 */
[C---:B------:R-:W-:Y:S02]  /*4970*/  IMAD.SHL.U32 R7, R76.reuse, 0x40, RZ ;  /* 0x000000404c077824 */ /* 0x040fe400078e00ff */
[----:B------:R-:W-:Y:S02]  /*4980*/  HFMA2 R81, -RZ, RZ, 0, 0 ;  /* 0x00000000ff517431 */ /* 0x000fe400000001ff */
[C---:B------:R-:W-:Y:S01]  /*4990*/  IMAD.SHL.U32 R4, R76.reuse, 0x20, RZ ;  /* 0x000000204c047824 */ /* 0x040fe200078e00ff */
[----:B------:R-:W-:Y:S01]  /*49a0*/  CS2R R82, SRZ ;  /* 0x0000000000527805 */ /* 0x000fe2000001ff00 */
[----:B------:R-:W-:Y:S01]  /*49b0*/  IMAD.SHL.U32 R6, R76, 0x2, RZ ;  /* 0x000000024c067824 */ /* 0x000fe200078e00ff */
[----:B------:R-:W-:Y:S01]  /*49c0*/  UMOV UR44, 0x400 ;  /* 0x00000400002c7882 */ /* 0x000fe20000000000 */
[----:B------:R-:W-:Y:S01]  /*49d0*/  LOP3.LUT R5, R7, 0x180, RZ, 0xc0, !PT ;  /* 0x0000018007057812 */ /* 0x000fe200078ec0ff */
[----:B------:R-:W-:Y:S01]  /*49e0*/  ULEA UR44, UR48, UR44, 0x18 ;  /* 0x0000002c302c7291 */ /* 0x000fe2000f8ec0ff */
[----:B------:R-:W-:Y:S01]  /*49f0*/  LOP3.LUT R4, R4, 0xc00, RZ, 0xc0, !PT ;  /* 0x00000c0004047812 */ /* 0x000fe200078ec0ff */
[----:B------:R-:W1:Y:S01]  /*4a00*/  LDC.64 R72, c[0x0][0x888] ;  /* 0x00022200ff487b82 */ /* 0x000e620000000a00 */
[----:B------:R-:W-:Y:S01]  /*4a10*/  LOP3.LUT R6, R5, 0x20, R6, 0xf8, !PT ;  /* 0x0000002005067812 */ /* 0x000fe200078ef806 */
[----:B------:R-:W-:Y:S01]  /*4a20*/  IMAD.SHL.U32 R5, R76, 0x8, RZ ;  /* 0x000000084c057824 */ /* 0x000fe200078e00ff */
[----:B------:R-:W-:Y:S01]  /*4a30*/  LOP3.LUT R4, R4, 0x40, R7, 0xf8, !PT ;  /* 0x0000004004047812 */ /* 0x000fe200078ef807 */
[----:B------:R-:W-:Y:S01]  /*4a40*/  IMAD.U32 R37, R76, 0x10000, RZ ;  /* 0x000100004c257824 */ /* 0x000fe200078e00ff */
[----:B------:R-:W-:Y:S01]  /*4a50*/  UIADD3 UR4, UPT, UPT, UR44, 0x1200, URZ ;  /* 0x000012002c047890 */ /* 0x000fe2000fffe0ff */
[----:B------:R-:W-:Y:S01]  /*4a60*/  IMAD.MOV.U32 R36, RZ, RZ, RZ ;  /* 0x000000ffff247224 */ /* 0x000fe200078e00ff */
[----:B------:R-:W-:Y:S01]  /*4a70*/  LOP3.LUT R5, R6, 0x30, R5, 0x78, !PT ;  /* 0x0000003006057812 */ /* 0x000fe200078e7805 */
[----:B------:R-:W2:Y:S01]  /*4a80*/  LDC.64 R74, c[0x0][0x890] ;  /* 0x00022400ff4a7b82 */ /* 0x000ea20000000a00 */
[----:B------:R-:W-:Y:S01]  /*4a90*/  LOP3.LUT R4, R4, 0x200, R7, 0xf8, !PT ;  /* 0x0000020004047812 */ /* 0x000fe200078ef807 */
[----:B------:R-:W-:Y:S01]  /*4aa0*/  IMAD.MOV.U32 R84, RZ, RZ, RZ ;  /* 0x000000ffff547224 */ /* 0x000fe200078e00ff */
[----:B------:R-:W-:Y:S01]  /*4ab0*/  LOP3.LUT R37, R37, 0x600000, RZ, 0xc0, !PT ;  /* 0x0060000025257812 */ /* 0x000fe200078ec0ff */
[----:B------:R-:W-:Y:S01]  /*4ac0*/  IMAD.U32 R85, RZ, RZ, UR4 ;  /* 0x00000004ff557e24 */ /* 0x000fe2000f8e00ff */
[----:B------:R-:W-:Y:S01]  /*4ad0*/  LOP3.LUT R78, R4, R5, RZ, 0xfc, !PT ;  /* 0x00000005044e7212 */ /* 0x000fe200078efcff */
[----:B------:R-:W3:Y:S01]  /*4ae0*/  LDS R0, [UR44+0x100] ;  /* 0x0001002cff007984 */ /* 0x000ee20008000800 */
[----:B------:R-:W-:Y:S01]  /*4af0*/  IMAD.SHL.U32 R4, R76, 0x10, RZ ;  /* 0x000000104c047824 */ /* 0x000fe200078e00ff */
[----:B------:R-:W4:Y:S01]  /*4b00*/  LDC.64 R70, c[0x0][0x8b0] ;  /* 0x00022c00ff467b82 */ /* 0x000f220000000a00 */
[----:B------:R-:W-:Y:S01]  /*4b10*/  IADD3 R77, PT, PT, R78, UR44, RZ ;  /* 0x0000002c4e4d7c10 */ /* 0x000fe2000fffe0ff */
[----:B------:R-:W1:Y:S02]  /*4b20*/  LDCU UR50, c[0x0][0x370] ;  /* 0x00006e00ff3277ac */ /* 0x000e640008000800 */
[----:B------:R-:W-:Y:S01]  /*4b30*/  LOP3.LUT R4, R4, 0x20, RZ, 0xc0, !PT ;  /* 0x0000002004047812 */ /* 0x000fe200078ec0ff */
[----:B------:R-:W1:Y:S03]  /*4b40*/  LDCU.64 UR62, c[0x0][0x348] ;  /* 0x00006900ff3e77ac */ /* 0x000e660008000a00 */
[----:B------:R-:W1:Y:S01]  /*4b50*/  LDC.64 R68, c[0x0][0x8a8] ;  /* 0x00022a00ff447b82 */ /* 0x000e620000000a00 */
[----:B------:R-:W-:Y:S01]  /*4b60*/  IADD3 R77, PT, PT, -R4, 0x200, R77 ;  /* 0x00000200044d7810 */ /* 0x000fe20007ffe14d */
[----:B------:R-:W1:Y:S01]  /*4b70*/  LDCU UR41, c[0x0][0xb0c] ;  /* 0x00016180ff2977ac */ /* 0x000e620008000800 */
[----:B------:R-:W1:Y:S01]  /*4b80*/  LDCU UR39, c[0x0][0xb30] ;  /* 0x00016600ff2777ac */ /* 0x000e620008000800 */
[----:B------:R-:W1:Y:S01]  /*4b90*/  LDCU.64 UR58, c[0x0][0x888] ;  /* 0x00011100ff3a77ac */ /* 0x000e620008000a00 */
[----:B------:R-:W1:Y:S01]  /*4ba0*/  LDCU.64 UR42, c[0x0][0xb28] ;  /* 0x00016500ff2a77ac */ /* 0x000e620008000a00 */
[----:B------:R-:W1:Y:S01]  /*4bb0*/  LDCU.128 UR52, c[0x0][0xb10] ;  /* 0x00016200ff3477ac */ /* 0x000e620008000c00 */
[----:B------:R-:W1:Y:S01]  /*4bc0*/  LDCU UR49, c[0x0][0x374] ;  /* 0x00006e80ff3177ac */ /* 0x000e620008000800 */
[----:B------:R-:W-:Y:S01]  /*4bd0*/  UIADD3 UR56, UPT, UPT, UR44, 0x200, URZ ;  /* 0x000002002c387890 */ /* 0x000fe2000fffe0ff */
[----:B---3--:R-:W-:-:S11]  /*4be0*/  IMAD.IADD R37, R0, 0x1, R37 ;  /* 0x0000000100257824 */ /* 0x008fd600078e0225 */
.L_x_100:
[----:B------:R-:W-:Y:S02]  /*4bf0*/  LEA R3, R81, UR44, 0x3 ;  /* 0x0000002c51037c11 */ /* 0x000fe4000f8e18ff */
[----:B------:R-:W-:Y:S02]  /*4c00*/  SHF.L.U32 R0, R83, 0x1f, RZ ;  /* 0x0000001f53007819 */ /* 0x000fe400000006ff */
[----:B-1----:R-:W-:Y:S02]  /*4c10*/  LEA R4, R81, UR44, 0x4 ;  /* 0x0000002c51047c11 */ /* 0x002fe4000f8e20ff */
[----:B------:R-:W3:Y:S02]  /*4c20*/  SYNCS.PHASECHK.TRANS64.TRYWAIT P0, [R3+URZ+0x50], R0 ;  /* 0x00005000030075a7 */ /* 0x000ee400080011ff */
[----:B--23--:R-:W-:Y:S05]  /*4c30*/  @!P0 BRA `(.L_x_83) ;  /* 0x00000020008c8947 */ /* 0x00cfea0003800000 */
.L_x_130:
[----:B------:R-:W1:Y:S01]  /*4c40*/  LDS.128 R4, [R4+0xe0] ;  /* 0x0000e00004047984 */ /* 0x000e620000000c00 */
[----:B------:R-:W-:Y:S01]  /*4c50*/  UISETP.GE.AND UP0, UPT, UR40, 0x1, UPT ;  /* 0x000000012800788c */ /* 0x000fe2000bf06270 */
[----:B------:R-:W-:Y:S01]  /*4c60*/  @!PT LDS RZ, [RZ] ;  /* 0x00000000fffff984 */ /* 0x000fe20000000800 */
[----:B------:R-:W-:Y:S01]  /*4c70*/  @!PT LDS RZ, [RZ] ;  /* 0x00000000fffff984 */ /* 0x000fe20000000800 */
[----:B------:R-:W-:Y:S01]  /*4c80*/  @!PT LDS RZ, [RZ] ;  /* 0x00000000fffff984 */ /* 0x000fe20000000800 */
[----:B------:R-:W-:Y:S01]  /*4c90*/  @!PT LDS RZ, [RZ] ;  /* 0x00000000fffff984 */ /* 0x000fe20000000800 */
[----:B------:R2:W-:Y:S06]  /*4ca0*/  MEMBAR.ALL.CTA ;  /* 0x0000000000007992 */ /* 0x0005ec0000008000 */
[----:B--2---:R-:W2:Y:S01]  /*4cb0*/  FENCE.VIEW.ASYNC.S ;  /* 0x00000000000073c6 */ /* 0x004ea20000000000 */
[----:B-1----:R-:W-:Y:S11]  /*4cc0*/  LOP3.LUT P0, RZ, R6, 0x1, RZ, 0xc0, !PT ;  /* 0x0000000106ff7812 */ /* 0x002ff6000780c0ff */
[----:B------:R-:W-:Y:S02]  /*4cd0*/  @!UPT UIADD3 URZ, UPT, UPT, URZ, URZ, URZ ;  /* 0x000000fffffff290 */ /* 0x000fe4000fffe0ff */
[----:B--2---:R-:W-:Y:S01]  /*4ce0*/  VOTEU.ANY UP1, P0 ;  /* 0x0000000000ff7886 */ /* 0x004fe20000020100 */
[----:B------:R-:W-:Y:S01]  /*4cf0*/  PLOP3.LUT P0, PT, PT, PT, UP1, 0x80, 0x8 ;  /* 0x000000000008781c */ /* 0x000fe20003f0f018 */
[----:B------:R-:W-:Y:S11]  /*4d00*/  UP2UR UR47, UPR, URZ, 0x2 ;  /* 0x00000002ff2f7883 */ /* 0x000ff60008000000 */
[----:B------:R-:W-:Y:S01]  /*4d10*/  @!UPT UIADD3 URZ, UPT, UPT, URZ, URZ, URZ ;  /* 0x000000fffffff290 */ /* 0x000fe2000fffe0ff */
        /* <DEDUP_REMOVED lines=13> */
[----:B------:R-:W2:Y:S01]  /*4df0*/  LDCU UR12, c[0x0][0xb20] ;  /* 0x00016400ff0c77ac */ /* 0x000ea20008000800 */
[----:B------:R-:W-:Y:S02]  /*4e00*/  UIMAD.WIDE.U32 UR4, UR49, UR55, URZ ;  /* 0x00000037310472a5 */ /* 0x000fe4000f8e00ff */
[----:B------:R-:W-:Y:S02]  /*4e10*/  UIMAD.WIDE.U32 UR6, UR50, UR52, URZ ;  /* 0x00000034320672a5 */ /* 0x000fe4000f8e00ff */
[----:B------:R-:W-:Y:S02]  /*4e20*/  UISETP.NE.AND UP0, UPT, UR54, 0x1, UPT ;  /* 0x000000013600788c */ /* 0x000fe4000bf05270 */
[----:B------:R-:W-:Y:S02]  /*4e30*/  UIMAD.WIDE.U32 UR8, UR37, UR55, URZ ;  /* 0x00000037250872a5 */ /* 0x000fe4000f8e00ff */
[----:B------:R-:W-:Y:S02]  /*4e40*/  UIMAD.WIDE.U32 UR10, UR38, UR52, URZ ;  /* 0x00000034260a72a5 */ /* 0x000fe4000f8e00ff */
[----:B------:R-:W-:Y:S02]  /*4e50*/  UISETP.NE.AND UP1, UPT, UR41, 0x1, UPT ;  /* 0x000000012900788c */ /* 0x000fe4000bf25270 */
[----:B------:R-:W-:Y:S01]  /*4e60*/  UISETP.NE.AND UP2, UPT, UR40, 0x1, UPT ;  /* 0x000000012800788c */ /* 0x000fe2000bf45270 */
[----:B------:R-:W-:Y:S02]  /*4e70*/  UMOV UR4, UR5 ;  /* 0x0000000500047c82 */ /* 0x000fe40008000000 */
[----:B--2---:R-:W-:Y:S03]  /*4e80*/  USHF.R.U32.HI UR5, URZ, UR12, UR4 ;  /* 0x0000000cff057299 */ /* 0x004fe60008011604 */
[----:B------:R-:W-:Y:S02]  /*4e90*/  UMOV UR4, UR7 ;  /* 0x0000000700047c82 */ /* 0x000fe40008000000 */
[----:B------:R-:W-:Y:S02]  /*4ea0*/  USHF.R.U32.HI UR7, URZ, UR53, UR4 ;  /* 0x00000035ff077299 */ /* 0x000fe40008011604 */
[----:B------:R-:W-:Y:S02]  /*4eb0*/  USEL UR4, UR49, UR5, !UP0 ;  /* 0x0000000531047287 */ /* 0x000fe4000c000000 */
[----:B------:R-:W-:Y:S01]  /*4ec0*/  USEL UR7, UR50, UR7, !UP1 ;  /* 0x0000000732077287 */ /* 0x000fe2000c800000 */
[----:B------:R-:W-:Y:S01]  /*4ed0*/  UMOV UR5, UR9 ;  /* 0x0000000900057c82 */ /* 0x000fe20008000000 */
[----:B------:R-:W-:Y:S02]  /*4ee0*/  UIMAD.WIDE.U32 UR8, UR4, UR42, URZ ;  /* 0x0000002a040872a5 */ /* 0x000fe4000f8e00ff */
[----:B------:R-:W-:Y:S03]  /*4ef0*/  USHF.R.U32.HI UR6, URZ, UR12, UR5 ;  /* 0x0000000cff067299 */ /* 0x000fe60008011605 */
[----:B------:R-:W-:Y:S01]  /*4f00*/  UMOV UR5, UR11 ;  /* 0x0000000b00057c82 */ /* 0x000fe20008000000 */
[----:B------:R-:W-:Y:S02]  /*4f10*/  UIMAD.WIDE.U32 UR10, UR7, UR42, URZ ;  /* 0x0000002a070a72a5 */ /* 0x000fe4000f8e00ff */
[----:B------:R-:W-:Y:S02]  /*4f20*/  USHF.R.U32.HI UR12, URZ, UR53, UR5 ;  /* 0x00000035ff0c7299 */ /* 0x000fe40008011605 */
[----:B------:R-:W-:Y:S01]  /*4f30*/  USEL UR6, UR37, UR6, !UP0 ;  /* 0x0000000625067287 */ /* 0x000fe2000c000000 */
[----:B------:R-:W-:Y:S02]  /*4f40*/  UMOV UR5, UR9 ;  /* 0x0000000900057c82 */ /* 0x000fe40008000000 */
[----:B------:R-:W-:Y:S01]  /*4f50*/  UMOV UR10, UR11 ;  /* 0x0000000b000a7c82 */ /* 0x000fe20008000000 */
[----:B------:R-:W-:Y:S02]  /*4f60*/  @UP2 USHF.R.U32.HI UR4, URZ, UR43, UR5 ;  /* 0x0000002bff042299 */ /* 0x000fe40008011605 */
[----:B------:R-:W-:Y:S02]  /*4f70*/  @UP2 USHF.R.U32.HI UR7, URZ, UR43, UR10 ;  /* 0x0000002bff072299 */ /* 0x000fe4000801160a */
[----:B------:R-:W-:Y:S02]  /*4f80*/  UIMAD UR4, UR40, UR4, URZ ;  /* 0x00000004280472a4 */ /* 0x000fe4000f8e02ff */
[----:B------:R-:W-:Y:S02]  /*4f90*/  UIMAD.WIDE.U32 UR10, UR6, UR42, URZ ;  /* 0x0000002a060a72a5 */ /* 0x000fe4000f8e00ff */
[----:B------:R-:W-:Y:S02]  /*4fa0*/  USEL UR5, UR38, UR12, !UP1 ;  /* 0x0000000c26057287 */ /* 0x000fe4000c800000 */
[----:B------:R-:W-:Y:S02]  /*4fb0*/  UIMAD UR8, UR40, UR7, URZ ;  /* 0x00000007280872a4 */ /* 0x000fe4000f8e02ff */
[----:B------:R-:W-:Y:S03]  /*4fc0*/  UISETP.GE.AND UP0, UPT, UR6, UR4, UPT ;  /* 0x000000040600728c */ /* 0x000fe6000bf06270 */
[----:B------:R-:W-:Y:S01]  /*4fd0*/  UMOV UR4, UR11 ;  /* 0x0000000b00047c82 */ /* 0x000fe20008000000 */
[----:B------:R-:W-:Y:S02]  /*4fe0*/  UISETP.GE.OR UP0, UPT, UR5, UR8, UP0 ;  /* 0x000000080500728c */ /* 0x000fe40008706670 */
[----:B------:R-:W-:Y:S02]  /*4ff0*/  USHF.R.U32.HI UR4, URZ, UR43, UR4 ;  /* 0x0000002bff047299 */ /* 0x000fe40008011604 */
[----:B------:R-:W-:Y:S02]  /*5000*/  UIMAD.WIDE.U32 UR8, UR5, UR42, URZ ;  /* 0x0000002a050872a5 */ /* 0x000fe4000f8e00ff */
[----:B------:R-:W-:Y:S02]  /*5010*/  USEL UR11, UR6, UR4, !UP2 ;  /* 0x00000004060b7287 */ /* 0x000fe4000d000000 */
[----:B------:R-:W-:Y:S02]  /*5020*/  UIADD3 UR8, UPT, UPT, -UR5, URZ, URZ ;  /* 0x000000ff05087290 */ /* 0x000fe4000fffe1ff */
[----:B------:R-:W-:Y:S01]  /*5030*/  UIADD3 UR10, UPT, UPT, -UR11, URZ, URZ ;  /* 0x000000ff0b0a7290 */ /* 0x000fe2000fffe1ff */
[----:B------:R-:W-:Y:S01]  /*5040*/  @!UP0 UMOV UR4, UR9 ;  /* 0x0000000900048c82 */ /* 0x000fe20008000000 */
[----:B------:R-:W-:Y:S02]  /*5050*/  UIADD3 UR9, UPT, UPT, -UR6, URZ, URZ ;  /* 0x000000ff06097290 */ /* 0x000fe4000fffe1ff */
[----:B------:R-:W-:Y:S02]  /*5060*/  @!UP0 USHF.R.U32.HI UR4, URZ, UR43, UR4 ;  /* 0x0000002bff048299 */ /* 0x000fe40008011604 */
[----:B------:R-:W-:Y:S02]  /*5070*/  UIMAD UR10, UR40, UR10, UR6 ;  /* 0x0000000a280a72a4 */ /* 0x000fe4000f8e0206 */
[----:B------:R-:W-:Y:S04]  /*5080*/  @!UP0 USEL UR4, UR5, UR4, !UP2 ;  /* 0x0000000405048287 */ /* 0x000fe8000d000000 */
[----:B------:R-:W-:Y:S02]  /*5090*/  @!UP0 UIMAD UR10, UR7, UR10, UR4 ;  /* 0x0000000a070a82a4 */ /* 0x000fe4000f8e0204 */
[----:B------:R-:W-:Y:S02]  /*50a0*/  @!UP0 UIADD3 UR11, UPT, UPT, UR11, -UR4, URZ ;  /* 0x800000040b0b8290 */ /* 0x000fe4000fffe0ff */
[----:B------:R-:W-:Y:S02]  /*50b0*/  UIMAD UR7, UR41, UR8, UR38 ;  /* 0x00000008290772a4 */ /* 0x000fe4000f8e0226 */
[----:B------:R-:W-:Y:S02]  /*50c0*/  @!UP0 UIMAD UR6, UR11, UR40, UR5 ;  /* 0x000000280b0682a4 */ /* 0x000fe4000f8e0205 */
[----:B------:R-:W-:Y:S01]  /*50d0*/  UIMAD UR4, UR54, UR9, UR37 ;  /* 0x00000009360472a4 */ /* 0x000fe2000f8e0225 */
[----:B------:R-:W-:Y:S02]  /*50e0*/  @!UP0 UMOV UR5, UR10 ;  /* 0x0000000a00058c82 */ /* 0x000fe40008000000 */
[----:B------:R-:W-:Y:S02]  /*50f0*/  UIMAD UR38, UR5, UR41, UR7 ;  /* 0x00000029052672a4 */ /* 0x000fe4000f8e0207 */
[----:B------:R-:W-:Y:S11]  /*5100*/  UIMAD UR37, UR6, UR54, UR4 ;  /* 0x00000036062572a4 */ /* 0x000ff6000f8e0204 */
[----:B------:R-:W-:Y:S01]  /*5110*/  @!UPT UIADD3 URZ, UPT, UPT, URZ, URZ, URZ ;  /* 0x000000fffffff290 */ /* 0x000fe2000fffe0ff */
.L_x_84:
[----:B------:R-:W-:Y:S01]  /*5120*/  UISETP.NE.AND UP0, UPT, UR39, 0x1, UPT ;  /* 0x000000012700788c */ /* 0x000fe2000bf05270 */
[----:B------:R-:W-:Y:S10]  /*5130*/  IADD3 R81, PT, PT, R81, 0x1, RZ ;  /* 0x0000000151517810 */ /* 0x000ff40007ffe0ff */
[----:B------:R-:W2:Y:S01]  /*5140*/  @!UP0 LDCU.128 UR12, c[0x0][0xb10] ;  /* 0x00016200ff0c87ac */ /* 0x000ea20008000c00 */
[----:B------:R-:W3:Y:S01]  /*5150*/  @!UP0 LDCU UR5, c[0x0][0xb0c] ;  /* 0x00016180ff0587ac */ /* 0x000ee20008000800 */
[----:B------:R-:W4:Y:S01]  /*5160*/  @!UP0 LDCU UR10, c[0x0][0xb20] ;  /* 0x00016400ff0a87ac */ /* 0x000f220008000800 */
[----:B--2---:R-:W-:Y:S02]  /*5170*/  UIMAD.WIDE.U32 UR8, UR38, UR12, URZ ;  /* 0x0000000c260872a5 */ /* 0x004fe4000f8e00ff */
[----:B------:R-:W-:Y:S02]  /*5180*/  UIMAD.WIDE.U32 UR6, UR37, UR15, URZ ;  /* 0x0000000f250672a5 */ /* 0x000fe4000f8e00ff */
[----:B------:R-:W-:Y:S03]  /*5190*/  @!UP0 UISETP.NE.AND UP1, UPT, UR14, 0x1, UPT ;  /* 0x000000010e00888c */ /* 0x000fe6000bf25270 */
[----:B------:R-:W-:Y:S01]  /*51a0*/  @!UP0 UMOV UR4, UR9 ;  /* 0x0000000900048c82 */ /* 0x000fe20008000000 */
[----:B---3--:R-:W-:Y:S02]  /*51b0*/  @!UP0 UISETP.NE.AND UP2, UPT, UR5, 0x1, UPT ;  /* 0x000000010500888c */ /* 0x008fe4000bf45270 */
[----:B------:R-:W-:Y:S01]  /*51c0*/  @!UP0 USHF.R.U32.HI UR4, URZ, UR13, UR4 ;  /* 0x0000000dff048299 */ /* 0x000fe20008011604 */
[----:B------:R-:W-:Y:S02]  /*51d0*/  @!UP0 UMOV UR6, UR7 ;  /* 0x0000000700068c82 */ /* 0x000fe40008000000 */
[----:B----4-:R-:W-:Y:S02]  /*51e0*/  @!UP0 USHF.R.U32.HI UR6, URZ, UR10, UR6 ;  /* 0x0000000aff068299 */ /* 0x010fe40008011606 */
[----:B------:R-:W-:Y:S02]  /*51f0*/  @!UP0 USEL UR7, UR38, UR4, !UP2 ;  /* 0x0000000426078287 */ /* 0x000fe4000d000000 */
[----:B------:R-:W-:Y:S04]  /*5200*/  @!UP0 USEL UR6, UR37, UR6, !UP1 ;  /* 0x0000000625068287 */ /* 0x000fe8000c800000 */
[----:B------:R-:W-:Y:S02]  /*5210*/  @!UP0 UIADD3 UR4, UPT, UPT, -UR7, UR6, URZ ;  /* 0x0000000607048290 */ /* 0x000fe4000fffe1ff */
[----:B------:R-:W-:Y:S02]  /*5220*/  @!UP0 UIADD3 UR6, UPT, UPT, UR7, -UR6, URZ ;  /* 0x8000000607068290 */ /* 0x000fe4000fffe0ff */
[----:B------:R-:W-:Y:S02]  /*5230*/  @!UP0 UIMAD UR38, UR4, UR5, UR38 ;  /* 0x00000005042682a4 */ /* 0x000fe4000f8e0226 */
[----:B------:R-:W-:Y:S02]  /*5240*/  @!UP0 UIMAD UR37, UR6, UR14, UR37 ;  /* 0x0000000e062582a4 */ /* 0x000fe4000f8e0225 */
[----:B------:R-:W-:Y:S09]  /*5250*/  ULOP3.LUT UP0, URZ, UR56, 0x1b0, URZ, 0xc0, !UPT ;  /* 0x000001b038ff7892 */ /* 0x000ff2000f80c0ff */
[----:B------:R-:W-:Y:S05]  /*5260*/  BRA.U !UP0, `(.L_x_85) ;  /* 0x0000000108407547 */ /* 0x000fea000b800000 */
[----:B------:R-:W2:Y:S01]  /*5270*/  LDCU.64 UR8, c[0x4][0x80] ;  /* 0x01001000ff0877ac */ /* 0x000ea20008000a00 */
[----:B------:R-:W-:Y:S01]  /*5280*/  MOV R3, 0x0 ;  /* 0x0000000000037802 */ /* 0x000fe20000000f00 */
[----:B------:R-:W-:Y:S02]  /*5290*/  HFMA2 R12, -RZ, RZ, 0, 5.9604644775390625e-08 ;  /* 0x00000001ff0c7431 */ /* 0x000fe400000001ff */
[----:B------:R-:W-:Y:S02]  /*52a0*/  IMAD.MOV.U32 R8, RZ, RZ, 0x70 ;  /* 0x00000070ff087424 */ /* 0x000fe400078e00ff */
[----:B------:R-:W-:Y:S01]  /*52b0*/  IMAD.MOV.U32 R13, RZ, RZ, RZ ;  /* 0x000000ffff0d7224 */ /* 0x000fe200078e00ff */
[----:B------:R-:W3:Y:S01]  /*52c0*/  LDCU.64 UR6, c[0x4][0x88] ;  /* 0x01001100ff0677ac */ /* 0x000ee20008000a00 */
[----:B------:R-:W4:Y:S01]  /*52d0*/  LDC.64 R2, c[0x4][R3] ;  /* 0x0100000003027b82 */ /* 0x000f220000000a00 */
[----:B------:R-:W1:Y:S01]  /*52e0*/  LDCU.64 UR4, c[0x4][0x8] ;  /* 0x01000100ff0477ac */ /* 0x000e620008000a00 */
[----:B--2---:R-:W-:Y:S01]  /*52f0*/  MOV R5, UR9 ;  /* 0x0000000900057c02 */ /* 0x004fe20008000f00 */
[----:B------:R-:W-:Y:S01]  /*5300*/  IMAD.U32 R4, RZ, RZ, UR8 ;  /* 0x00000008ff047e24 */ /* 0x000fe2000f8e00ff */
[----:B---3--:R-:W-:Y:S01]  /*5310*/  MOV R7, UR7 ;  /* 0x0000000700077c02 */ /* 0x008fe20008000f00 */
[----:B------:R-:W-:Y:S01]  /*5320*/  IMAD.U32 R6, RZ, RZ, UR6 ;  /* 0x00000006ff067e24 */ /* 0x000fe2000f8e00ff */
[----:B-1----:R-:W-:Y:S01]  /*5330*/  MOV R11, UR5 ;  /* 0x00000005000b7c02 */ /* 0x002fe20008000f00 */
[----:B------:R-:W-:Y:S02]  /*5340*/  IMAD.U32 R10, RZ, RZ, UR4 ;  /* 0x00000004ff0a7e24 */ /* 0x000fe4000f8e00ff */
[----:B------:R-:W-:Y:S07]  /*5350*/  LEPC R20, `(.L_x_85) ;  /* 0x000000001014794e */ /* 0x000fee0000000000 */
[----:B----45:R-:W-:Y:S05]  /*5360*/  CALL.ABS.NOINC R2 ;  /* 0x0000000002007343 */ /* 0x030fea0003c00000 */
.L_x_85:
[----:B------:R-:W-:Y:S01]  /*5370*/  LOP3.LUT P0, RZ, R85, 0x1b0, RZ, 0xc0, !PT ;  /* 0x000001b055ff7812 */ /* 0x000fe2000780c0ff */
[----:B------:R-:W-:Y:S11]  /*5380*/  BSSY.RECONVERGENT B6, `(.L_x_86) ;  /* 0x0000013000067945 */ /* 0x000ff60003800200 */
[----:B------:R-:W-:Y:S01]  /*5390*/  @!UPT UIADD3 URZ, UPT, UPT, URZ, URZ, URZ ;  /* 0x000000fffffff290 */ /* 0x000fe2000fffe0ff */
[----:B------:R-:W-:Y:S05]  /*53a0*/  @!P0 BRA `(.L_x_87) ;  /* 0x0000000000408947 */ /* 0x000fea0003800000 */
        /* <DEDUP_REMOVED lines=16> */
.L_x_87:
[----:B------:R-:W-:Y:S05]  /*54b0*/  BSYNC.RECONVERGENT B6 ;  /* 0x0000000000067941 */ /* 0x000fea0003800200 */
.L_x_86:
[----:B------:R-:W-:Y:S01]  /*54c0*/  ISETP.NE.U32.AND P3, PT, R74, RZ, PT ;  /* 0x000000ff4a00720c */ /* 0x000fe20003f65070 */
[----:B------:R-:W-:Y:S01]  /*54d0*/  UISETP.NE.AND UP1, UPT, UR61, URZ, UPT ;  /* 0x000000ff3d00728c */ /* 0x000fe2000bf25270 */
[----:B------:R-:W-:Y:S02]  /*54e0*/  ISETP.NE.U32.AND P4, PT, R70, RZ, PT ;  /* 0x000000ff4600720c */ /* 0x000fe40003f85070 */
[----:B------:R-:W-:Y:S02]  /*54f0*/  ISETP.NE.AND.EX P3, PT, R75, RZ, PT, P3 ;  /* 0x000000ff4b00720c */ /* 0x000fe40003f65330 */
[----:B------:R-:W-:Y:S02]  /*5500*/  PLOP3.LUT P1, PT, PT, PT, PT, 0x8, 0x80 ;  /* 0x000000000080781c */ /* 0x000fe40003f2e170 */
[----:B------:R-:W-:Y:S02]  /*5510*/  PLOP3.LUT P0, PT, PT, PT, UP1, 0x80, 0x8 ;  /* 0x000000000008781c */ /* 0x000fe40003f0f018 */
[----:B------:R-:W-:Y:S02]  /*5520*/  ISETP.NE.AND.EX P4, PT, R71, RZ, PT, P4 ;  /* 0x000000ff4700720c */ /* 0x000fe40003f85340 */
[----:B------:R-:W2:Y:S09]  /*5530*/  @UP1 LDCU.64 UR4, c[0x0][0x888] ;  /* 0x00011100ff0417ac */ /* 0x000eb20008000a00 */
[----:B------:R-:W-:Y:S01]  /*5540*/  @P0 PLOP3.LUT P1, PT, P3, PT, PT, 0x80, 0x8 ;  /* 0x000000000008081c */ /* 0x000fe20001f2f070 */
[----:B--2---:R-:W-:Y:S04]  /*5550*/  @UP1 UISETP.NE.U32.AND UP0, UPT, UR4, URZ, UPT ;  /* 0x000000ff0400128c */ /* 0x004fe8000bf05070 */
[----:B------:R-:W-:Y:S04]  /*5560*/  @UP1 UISETP.NE.AND.EX UP0, UPT, UR5, URZ, UPT, UP0 ;  /* 0x000000ff0500128c */ /* 0x000fe8000bf05300 */
[----:B------:R-:W-:Y:S01]  /*5570*/  @UP1 USEL UR4, URZ, 0xffffffff, UP0 ;  /* 0xffffffffff041887 */ /* 0x000fe20008000000 */
[----:B------:R-:W-:Y:S11]  /*5580*/  @!P3 BRA `(.L_x_88) ;  /* 0x000000000030b947 */ /* 0x000ff60003800000 */
[----:B------:R-:W-:Y:S01]  /*5590*/  ISETP.NE.U32.AND P2, PT, R72, RZ, PT ;  /* 0x000000ff4800720c */ /* 0x000fe20003f45070 */
[----:B------:R-:W2:Y:S01]  /*55a0*/  LDCU.64 UR6, c[0x0][0x358] ;  /* 0x00006b00ff0677ac */ /* 0x000ea20008000a00 */
[----:B------:R-:W-:Y:S02]  /*55b0*/  IMAD.MOV.U32 R79, RZ, RZ, 0x1 ;  /* 0x00000001ff4f7424 */ /* 0x000fe400078e00ff */
[----:B------:R-:W-:Y:S11]  /*55c0*/  ISETP.NE.AND.EX P2, PT, R73, RZ, PT, P2 ;  /* 0x000000ff4900720c */ /* 0x000ff60003f45320 */
[----:B------:R-:W-:Y:S02]  /*55d0*/  @!UPT UIADD3 URZ, UPT, UPT, URZ, URZ, URZ ;  /* 0x000000fffffff290 */ /* 0x000fe4000fffe0ff */
[----:B------:R-:W3:Y:S01]  /*55e0*/  @P2 LDC.64 R2, c[0x0][0x888] ;  /* 0x00022200ff022b82 */ /* 0x000ee20000000a00 */
[----:B-1----:R-:W-:Y:S04]  /*55f0*/  @P2 IMAD R0, R74, UR36, RZ ;  /* 0x000000244a002c24 */ /* 0x002fe8000f8e02ff */
[----:B---3--:R-:W-:Y:S04]  /*5600*/  @P2 IMAD.WIDE R2, R0, 0x4, R2 ;  /* 0x0000000400022825 */ /* 0x008fe800078e0202 */
[----:B------:R-:W-:Y:S01]  /*5610*/  HFMA2 R0, -RZ, RZ, 0, 5.9604644775390625e-08 ;  /* 0x00000001ff007431 */ /* 0x000fe200000001ff */
[----:B--2--5:R2:W5:Y:S04]  /*5620*/  @P2 LDG.E R39, desc[UR6][R2.64] ;  /* 0x0000000602272981 */ /* 0x024568000c1e1900 */
[----:B------:R-:W-:Y:S01]  /*5630*/  @!P2 PRMT R79, R0, 0x7610, R79 ;  /* 0x00007610004fa816 */ /* 0x000fe2000000004f */
[----:B--2---:R-:W3:Y:S06]  /*5640*/  @!P2 LDC R39, c[0x0][0x880] ;  /* 0x00022000ff27ab82 */ /* 0x004eec0000000800 */
.L_x_88:
[----:B------:R-:W-:Y:S05]  /*5650*/  @!P4 BRA `(.L_x_89) ;  /* 0x000000000024c947 */ /* 0x000fea0003800000 */
[----:B------:R-:W-:Y:S01]  /*5660*/  ISETP.NE.U32.AND P2, PT, R68, RZ, PT ;  /* 0x000000ff4400720c */ /* 0x000fe20003f45070 */
[----:B------:R-:W2:Y:S03]  /*5670*/  LDCU.64 UR6, c[0x0][0x358] ;  /* 0x00006b00ff0677ac */ /* 0x000ea60008000a00 */
[----:B------:R-:W-:Y:S11]  /*5680*/  ISETP.NE.AND.EX P2, PT, R69, RZ, PT, P2 ;  /* 0x000000ff4500720c */ /* 0x000ff60003f45320 */
[----:B------:R-:W-:Y:S02]  /*5690*/  @!UPT UIADD3 URZ, UPT, UPT, URZ, URZ, URZ ;  /* 0x000000fffffff290 */ /* 0x000fe4000fffe0ff */
[----:B------:R-:W4:Y:S01]  /*56a0*/  @P2 LDC.64 R2, c[0x0][0x8a8] ;  /* 0x00022a00ff022b82 */ /* 0x000f220000000a00 */
[----:B-1----:R-:W-:Y:S04]  /*56b0*/  @P2 IMAD R0, R70, UR36, RZ ;  /* 0x0000002446002c24 */ /* 0x002fe8000f8e02ff */
[----:B----4-:R-:W-:Y:S05]  /*56c0*/  @P2 IMAD.WIDE R2, R0, 0x4, R2 ;  /* 0x0000000400022825 */ /* 0x010fea00078e0202 */
[----:B--2--5:R2:W5:Y:S02]  /*56d0*/  @P2 LDG.E R38, desc[UR6][R2.64] ;  /* 0x0000000602262981 */ /* 0x024564000c1e1900 */
[----:B--2---:R-:W4:Y:S02]  /*56e0*/  @!P2 LDC R38, c[0x0][0x8a0] ;  /* 0x00022800ff26ab82 */ /* 0x004f240000000800 */
.L_x_89:
[----:B---3-5:R-:W-:Y:S01]  /*56f0*/  @P0 FSETP.NEU.AND P4, PT, R39, RZ, PT ;  /* 0x000000ff2700020b */ /* 0x028fe20003f8d000 */
[----:B-1----:R-:W-:Y:S01]  /*5700*/  IMAD.U32 R0, RZ, RZ, UR4 ;  /* 0x00000004ff007e24 */ /* 0x002fe2000f8e00ff */
[----:B------:R-:W-:Y:S01]  /*5710*/  @P0 LOP3.LUT P2, RZ, R79, 0xff, RZ, 0xc0, !PT ;  /* 0x000000ff4fff0812 */ /* 0x000fe2000784c0ff */
[----:B------:R-:W-:Y:S01]  /*5720*/  BSSY B1, `(.L_x_90) ;  /* 0x0000039000017945 */ /* 0x000fe20003800000 */
[----:B------:R-:W-:Y:S02]  /*5730*/  @P0 SEL R2, RZ, 0xffffffff, P4 ;  /* 0xffffffffff020807 */ /* 0x000fe40002000000 */
[----:B------:R-:W-:Y:S02]  /*5740*/  CS2R R66, SRZ ;  /* 0x0000000000427805 */ /* 0x000fe4000001ff00 */
[----:B------:R-:W-:Y:S02]  /*5750*/  LEA R22, R36, UR44, 0x3 ;  /* 0x0000002c24167c11 */ /* 0x000fe4000f8e18ff */
[----:B------:R-:W-:Y:S02]  /*5760*/  CS2R R64, SRZ ;  /* 0x0000000000407805 */ /* 0x000fe4000001ff00 */
[----:B------:R-:W-:Y:S02]  /*5770*/  @P1 SEL R2, R0, R2, !P2 ;  /* 0x0000000200021207 */ /* 0x000fe40005000000 */
[----:B------:R-:W-:Y:S02]  /*5780*/  CS2R R18, SRZ ;  /* 0x0000000000127805 */ /* 0x000fe4000001ff00 */
[----:B------:R-:W-:Y:S02]  /*5790*/  SHF.L.U32 R3, R84, 0x1f, RZ ;  /* 0x0000001f54037819 */ /* 0x000fe400000006ff */
[----:B------:R-:W-:Y:S02]  /*57a0*/  CS2R R16, SRZ ;  /* 0x0000000000107805 */ /* 0x000fe4000001ff00 */
[----:B------:R-:W-:Y:S02]  /*57b0*/  @P0 LOP3.LUT R2, R2, 0x1, RZ, 0xc0, !PT ;  /* 0x0000000102020812 */ /* 0x000fe400078ec0ff */
[----:B------:R-:W-:Y:S02]  /*57c0*/  PLOP3.LUT P5, PT, PT, PT, PT, 0x8, 0x80 ;  /* 0x000000000080781c */ /* 0x000fe40003fae170 */
[----:B------:R-:W-:Y:S02]  /*57d0*/  ISETP.NE.U32.OR P1, PT, R2, 0x1, !P0 ;  /* 0x000000010200780c */ /* 0x000fe40004725470 */
[----:B------:R-:W-:Y:S11]  /*57e0*/  LEA.HI R2, R36, R36, RZ, 0x1 ;  /* 0x0000002424027211 */ /* 0x000ff600078f08ff */
[----:B------:R-:W-:Y:S04]  /*57f0*/  @P1 SHF.L.U32 R0, R82, 0x1f, RZ ;  /* 0x0000001f52001819 */ /* 0x000fe800000006ff */
[----:B------:R1:W2:Y:S01]  /*5800*/  @P1 SYNCS.PHASECHK.TRANS64.TRYWAIT P0, [UR44+0x30], R0 ;  /* 0x00003000ff0015a7 */ /* 0x0002a2000800112c */
[----:B------:R3:W3:Y:S01]  /*5810*/  SYNCS.PHASECHK.TRANS64.TRYWAIT P4, [R22+URZ+0x70], R3 ;  /* 0x00007003160075a7 */ /* 0x0006e200080811ff */
[C---:B-1----:R-:W-:Y:S01]  /*5820*/  IMAD.SHL.U32 R0, R2.reuse, 0x20, RZ ;  /* 0x0000002002007824 */ /* 0x042fe200078e00ff */
[----:B------:R-:W-:Y:S04]  /*5830*/  LOP3.LUT R2, R2, 0xffe, RZ, 0xc0, !PT ;  /* 0x00000ffe02027812 */ /* 0x000fe800078ec0ff */
[----:B------:R-:W-:Y:S01]  /*5840*/  LOP3.LUT R0, R0, 0xffffffc0, RZ, 0xc0, !PT ;  /* 0xffffffc000007812 */ /* 0x000fe200078ec0ff */
[----:B------:R-:W-:Y:S04]  /*5850*/  IMAD.IADD R2, R36, 0x1, -R2 ;  /* 0x0000000124027824 */ /* 0x000fe800078e0a02 */
[----:B------:R-:W-:Y:S04]  /*5860*/  IMAD.IADD R0, R37, 0x1, R0 ;  /* 0x0000000125007824 */ /* 0x000fe800078e0200 */
[----:B------:R-:W-:Y:S01]  /*5870*/  IMAD R2, R2, 0x100000, R0 ;  /* 0x0010000002027824 */ /* 0x000fe200078e0200 */
[----:B--2---:R-:W-:Y:S01]  /*5880*/  @P1 PLOP3.LUT P5, PT, P0, PT, PT, 0x8, 0x80 ;  /* 0x000000000080181c */ /* 0x004fe200007ae170 */
[----:B------:R-:W-:Y:S01]  /*5890*/  @!UPT UIADD3 URZ, UPT, UPT, URZ, URZ, URZ ;  /* 0x000000fffffff290 */ /* 0x000fe2000fffe0ff */
[----:B---3--:R-:W-:Y:S11]  /*58a0*/  @!P1 BRA `(.L_x_91) ;  /* 0x0000000000809947 */ /* 0x008ff60003800000 */
[----:B------:R-:W-:Y:S01]  /*58b0*/  ISETP.NE.U32.AND P0, PT, RZ, UR58, PT ;  /* 0x0000003aff007c0c */ /* 0x000fe2000bf05070 */
[----:B------:R-:W-:Y:S01]  /*58c0*/  BSSY B0, `(.L_x_92) ;  /* 0x0000012000007945 */ /* 0x000fe20003800000 */
[----:B------:R-:W-:Y:S02]  /*58d0*/  FSETP.NEU.AND P2, PT, R39, RZ, PT ;  /* 0x000000ff2700720b */ /* 0x000fe40003f4d000 */
[----:B------:R-:W-:Y:S02]  /*58e0*/  CS2R R18, SRZ ;  /* 0x0000000000127805 */ /* 0x000fe4000001ff00 */
[----:B------:R-:W-:Y:S02]  /*58f0*/  ISETP.NE.AND.EX P0, PT, RZ, UR59, PT, P0 ;  /* 0x0000003bff007c0c */ /* 0x000fe4000bf05300 */
[----:B------:R-:W-:Y:S02]  /*5900*/  CS2R R16, SRZ ;  /* 0x0000000000107805 */ /* 0x000fe4000001ff00 */
[----:B------:R-:W-:Y:S02]  /*5910*/  LOP3.LUT P1, RZ, R79, 0xff, RZ, 0xc0, !PT ;  /* 0x000000ff4fff7812 */ /* 0x000fe4000782c0ff */
[----:B------:R-:W-:Y:S02]  /*5920*/  CS2R R66, SRZ ;  /* 0x0000000000427805 */ /* 0x000fe4000001ff00 */
[----:B------:R-:W-:Y:S02]  /*5930*/  SEL R0, RZ, 0xffffffff, P2 ;  /* 0xffffffffff007807 */ /* 0x000fe40001000000 */
[----:B------:R-:W-:Y:S02]  /*5940*/  CS2R R64, SRZ ;  /* 0x0000000000407805 */ /* 0x000fe4000001ff00 */
[----:B------:R-:W-:Y:S04]  /*5950*/  SEL R4, RZ, 0xffffffff, P0 ;  /* 0xffffffffff047807 */ /* 0x000fe80000000000 */
[----:B------:R-:W-:Y:S04]  /*5960*/  @P3 SEL R0, R4, R0, !P1 ;  /* 0x0000000004003207 */ /* 0x000fe80004800000 */
[----:B------:R-:W-:Y:S04]  /*5970*/  LOP3.LUT R0, R0, 0x1, RZ, 0xc0, !PT ;  /* 0x0000000100007812 */ /* 0x000fe800078ec0ff */
[----:B------:R-:W-:Y:S01]  /*5980*/  ISETP.NE.U32.AND P0, PT, R0, 0x1, PT ;  /* 0x000000010000780c */ /* 0x000fe20003f05070 */
[----:B------:R-:W-:Y:S01]  /*5990*/  @!UPT UIADD3 URZ, UPT, UPT, URZ, URZ, URZ ;  /* 0x000000fffffff290 */ /* 0x000fe2000fffe0ff */
[----:B------:R-:W-:Y:S11]  /*59a0*/  @!P5 BRA `(.L_x_93) ;  /* 0x00000000000cd947 */ /* 0x000ff60003800000 */
[----:B------:R-:W-:Y:S04]  /*59b0*/  SHF.L.U32 R4, R82, 0x1f, RZ ;  /* 0x0000001f52047819 */ /* 0x000fe800000006ff */
[----:B------:R-:W1:Y:S02]  /*59c0*/  SYNCS.PHASECHK.TRANS64.TRYWAIT P1, [UR44+0x30], R4 ;  /* 0x00003004ff0075a7 */ /* 0x000e64000802112c */
[----:B-1----:R-:W-:Y:S05]  /*59d0*/  @!P1 BRA `(.L_x_94) ;  /* 0x0000001400389947 */ /* 0x002fea0003800000 */
.L_x_93:
[----:B------:R-:W-:Y:S05]  /*59e0*/  BSYNC B0 ;  /* 0x0000000000007941 */ /* 0x000fea0003800000 */
.L_x_92:
[----:B------:R2:W3:Y:S01]  /*59f0*/  @P0 LDS.128 R16, [R78+UR44+0x200] ;  /* 0x0002002c4e100984 */ /* 0x0004e20008000c00 */
[----:B------:R-:W-:Y:S01]  /*5a00*/  UIADD3 UR4, UPT, UPT, UR44, 0x38, URZ ;  /* 0x000000382c047890 */ /* 0x000fe2000fffe0ff */
[----:B------:R-:W-:Y:S02]  /*5a10*/  LOP3.LUT R82, R82, 0x1, RZ, 0x3c, !PT ;  /* 0x0000000152527812 */ /* 0x000fe400078e3cff */
[----:B------:R2:W1:Y:S01]  /*5a20*/  @P0 LDS.128 R64, [R77+0x10] ;  /* 0x000010004d400984 */ /* 0x0004620000000c00 */
[----:B------:R-:W-:Y:S01]  /*5a30*/  UPRMT UR4, UR48, 0x654, UR4 ;  /* 0x0000065430047896 */ /* 0x000fe20008000004 */
[----:B------:R-:W-:Y:S01]  /*5a40*/  @!PT LDS RZ, [RZ] ;  /* 0x00000000fffff984 */ /* 0x000fe20000000800 */
[----:B------:R-:W-:Y:S01]  /*5a50*/  @!PT LDS RZ, [RZ] ;  /* 0x00000000fffff984 */ /* 0x000fe20000000800 */
[----:B------:R-:W-:Y:S01]  /*5a60*/  @!PT LDS RZ, [RZ] ;  /* 0x00000000fffff984 */ /* 0x000fe20000000800 */
[----:B------:R-:W-:Y:S01]  /*5a70*/  @!PT LDS RZ, [RZ] ;  /* 0x00000000fffff984 */ /* 0x000fe20000000800 */
[----:B------:R5:W-:Y:S06]  /*5a80*/  MEMBAR.ALL.CTA ;  /* 0x0000000000007992 */ /* 0x000bec0000008000 */
[----:B-----5:R-:W5:Y:S02]  /*5a90*/  FENCE.VIEW.ASYNC.S ;  /* 0x00000000000073c6 */ /* 0x020f640000000000 */
[----:B-----5:R-:W-:Y:S03]  /*5aa0*/  SYNCS.ARRIVE.TRANS64.RED.A1T0 RZ, [UR4], RZ ;  /* 0x000000ffffff79a7 */ /* 0x020fe60008100404 */
.L_x_91:
[----:B------:R-:W-:Y:S05]  /*5ab0*/  BSYNC B1 ;  /* 0x0000000000017941 */ /* 0x000fea0003800000 */
.L_x_90:
[----:B-1----:R-:W-:Y:S04]  /*5ac0*/  SHF.R.U32.HI R0, RZ, 0x15, R2 ;  /* 0x00000015ff007819 */ /* 0x002fe80000011602 */
[----:B------:R-:W-:Y:S01]  /*5ad0*/  LOP3.LUT P0, RZ, R0, 0x3, R80, 0x48, !PT ;  /* 0x0000000300ff7812 */ /* 0x000fe20007804850 */
[----:B------:R-:W-:Y:S01]  /*5ae0*/  @!UPT UIADD3 URZ, UPT, UPT, URZ, URZ, URZ ;  /* 0x000000fffffff290 */ /* 0x000fe2000fffe0ff */
[----:B------:R-:W-:Y:S11]  /*5af0*/  @P4 BRA `(.L_x_95) ;  /* 0x0000000000084947 */ /* 0x000ff60003800000 */
[----:B------:R-:W1:Y:S02]  /*5b00*/  SYNCS.PHASECHK.TRANS64.TRYWAIT P1, [R22+URZ+0x70], R3 ;  /* 0x00007003160075a7 */ /* 0x000e6400080211ff */
[----:B-1----:R-:W-:Y:S05]  /*5b10*/  @!P1 BRA `(.L_x_96) ;  /* 0x0000001400009947 */ /* 0x002fea0003800000 */
.L_x_95:
[----:B------:R-:W-:Y:S05]  /*5b20*/  @!P0 BRA `(.L_x_97) ;  /* 0x0000000000408947 */ /* 0x000fea0003800000 */
[----:B------:R-:W1:Y:S01]  /*5b30*/  LDCU.64 UR8, c[0x4][0x70] ;  /* 0x01000e00ff0877ac */ /* 0x000e620008000a00 */
[----:B------:R-:W-:Y:S01]  /*5b40*/  MOV R15, 0x0 ;  /* 0x00000000000f7802 */ /* 0x000fe20000000f00 */
[----:B------:R-:W-:Y:S02]  /*5b50*/  HFMA2 R12, -RZ, RZ, 0, 5.9604644775390625e-08 ;  /* 0x00000001ff0c7431 */ /* 0x000fe400000001ff */
[----:B------:R-:W-:Y:S02]  /*5b60*/  IMAD.MOV.U32 R8, RZ, RZ, 0x192 ;  /* 0x00000192ff087424 */ /* 0x000fe400078e00ff */
[----:B------:R-:W-:Y:S01]  /*5b70*/  IMAD.MOV.U32 R13, RZ, RZ, RZ ;  /* 0x000000ffff0d7224 */ /* 0x000fe200078e00ff */
[----:B------:R-:W5:Y:S01]  /*5b80*/  LDCU.64 UR6, c[0x4][0x78] ;  /* 0x01000f00ff0677ac */ /* 0x000f620008000a00 */
[----:B------:R-:W2:Y:S01]  /*5b90*/  LDC.64 R14, c[0x4][R15] ;  /* 0x010000000f0e7b82 */ /* 0x000ea20000000a00 */
[----:B------:R-:W3:Y:S01]  /*5ba0*/  LDCU.64 UR4, c[0x4][0x10] ;  /* 0x01000200ff0477ac */ /* 0x000ee20008000a00 */
[----:B-1----:R-:W-:Y:S01]  /*5bb0*/  MOV R5, UR9 ;  /* 0x0000000900057c02 */ /* 0x002fe20008000f00 */
[----:B------:R-:W-:Y:S01]  /*5bc0*/  IMAD.U32 R4, RZ, RZ, UR8 ;  /* 0x00000008ff047e24 */ /* 0x000fe2000f8e00ff */
[----:B-----5:R-:W-:Y:S01]  /*5bd0*/  MOV R7, UR7 ;  /* 0x0000000700077c02 */ /* 0x020fe20008000f00 */
[----:B------:R-:W-:Y:S01]  /*5be0*/  IMAD.U32 R6, RZ, RZ, UR6 ;  /* 0x00000006ff067e24 */ /* 0x000fe2000f8e00ff */
[----:B---3--:R-:W-:Y:S01]  /*5bf0*/  MOV R11, UR5 ;  /* 0x00000005000b7c02 */ /* 0x008fe20008000f00 */
[----:B------:R-:W-:Y:S02]  /*5c00*/  IMAD.U32 R10, RZ, RZ, UR4 ;  /* 0x00000004ff0a7e24 */ /* 0x000fe4000f8e00ff */
[----:B------:R-:W-:Y:S07]  /*5c10*/  LEPC R20, `(.L_x_97) ;  /* 0x000000001014794e */ /* 0x000fee0000000000 */
[----:B--2-4-:R-:W-:Y:S05]  /*5c20*/  CALL.ABS.NOINC R14 ;  /* 0x000000000e007343 */ /* 0x014fea0003c00000 */
.L_x_97:
[----:B------:R-:W-:Y:S01]  /*5c30*/  LOP3.LUT P0, RZ, R76, 0x60, RZ, 0xc0, !PT ;  /* 0x000000604cff7812 */ /* 0x000fe2000780c0ff */
[----:B------:R-:W-:Y:S05]  /*5c40*/  WARPSYNC.ALL ;  /* 0x0000000000007948 */ /* 0x000fea0003800000 */
[----:B------:R-:W-:Y:S01]  /*5c50*/  R2UR UR4, R2 ;  /* 0x00000000020472ca */ /* 0x000fe200000e0000 */
[----:B------:R-:W-:Y:S01]  /*5c60*/  BSSY.RECONVERGENT B0, `(.L_x_98) ;  /* 0x000009f000007945 */ /* 0x000fe20003800200 */
[-C--:B---3--:R-:W-:Y:S02]  /*5c70*/  F2FP.F16.E5M2.UNPACK_B R2, R16.reuse ;  /* 0x00000010ff02723e */ /* 0x088fe400020004ff */
[----:B------:R-:W-:Y:S02]  /*5c80*/  F2FP.F16.E5M2.UNPACK_B R16, R16.H1 ;  /* 0x00000010ff10723e */ /* 0x000fe400030004ff */
[----:B------:R-:W-:Y:S01]  /*5c90*/  R2UR UR5, R22 ;  /* 0x00000000160572ca */ /* 0x000fe200000e0000 */
[----:B------:R-:W-:Y:S01]  /*5ca0*/  HADD2.F32 R0, -RZ, R2.H0_H0 ;  /* 0x20000002ff007230 */ /* 0x000fe20000004100 */
[-C--:B------:R-:W-:Y:S01]  /*5cb0*/  F2FP.F16.E5M2.UNPACK_B R42, R17.reuse ;  /* 0x00000011ff2a723e */ /* 0x080fe200020004ff */
[--C-:B------:R-:W-:Y:S01]  /*5cc0*/  HADD2.F32 R3, -RZ, R16.reuse.H0_H0 ;  /* 0x20000010ff037230 */ /* 0x100fe20000004100 */
[----:B------:R-:W-:Y:S01]  /*5cd0*/  F2FP.F16.E5M2.UNPACK_B R44, R17.H1 ;  /* 0x00000011ff2c723e */ /* 0x000fe200030004ff */
[----:B------:R-:W-:Y:S01]  /*5ce0*/  HADD2.F32 R40, -RZ, R16.H1_H1 ;  /* 0x30000010ff287230 */ /* 0x000fe20000004100 */
[-C--:B------:R-:W-:Y:S01]  /*5cf0*/  F2FP.F16.E5M2.UNPACK_B R46, R18.reuse ;  /* 0x00000012ff2e723e */ /* 0x080fe200020004ff */
[----:B------:R-:W-:Y:S01]  /*5d00*/  HADD2.F32 R2, -RZ, R2.H1_H1 ;  /* 0x30000002ff027230 */ /* 0x000fe20000004100 */
[----:B------:R-:W-:Y:S01]  /*5d10*/  F2FP.F16.E5M2.UNPACK_B R48, R18.H1 ;  /* 0x00000012ff30723e */ /* 0x000fe200030004ff */
[--C-:B------:R-:W-:Y:S01]  /*5d20*/  HADD2.F32 R41, -RZ, R42.reuse.H0_H0 ;  /* 0x2000002aff297230 */ /* 0x100fe20000004100 */
[-C--:B------:R-:W-:Y:S01]  /*5d30*/  F2FP.F16.E5M2.UNPACK_B R50, R19.reuse ;  /* 0x00000013ff32723e */ /* 0x080fe200020004ff */
[----:B------:R-:W-:Y:S01]  /*5d40*/  HADD2.F32 R42, -RZ, R42.H1_H1 ;  /* 0x3000002aff2a7230 */ /* 0x000fe20000004100 */
[----:B------:R-:W-:Y:S01]  /*5d50*/  F2FP.F16.E5M2.UNPACK_B R52, R19.H1 ;  /* 0x00000013ff34723e */ /* 0x000fe200030004ff */
[----:B------:R-:W-:Y:S01]  /*5d60*/  HADD2.F32 R43, -RZ, R44.H0_H0 ;  /* 0x2000002cff2b7230 */ /* 0x000fe20000004100 */
[----:B------:R-:W-:Y:S01]  /*5d70*/  LDTM.16dp32bit_t0_t15.x32 R4, tmem[UR4] ;  /* 0x00000004000479ee */ /* 0x000fe20008a80000 */
[----:B------:R-:W1:Y:S01]  /*5d80*/  LDTM.16dp32bit_t16_t31.x32 R4, tmem[UR4+0x20] ;  /* 0x00002004000479ee */ /* 0x000e620008aa0000 */
[----:B------:R-:W-:Y:S01]  /*5d90*/  NOP ;  /* 0x0000000000007918 */ /* 0x000fe20000000000 */
[----:B------:R-:W-:Y:S01]  /*5da0*/  UIADD3 UR4, UPT, UPT, UR5, 0x90, URZ ;  /* 0x0000009005047890 */ /* 0x000fe2000fffe0ff */
[--C-:B------:R-:W-:Y:S01]  /*5db0*/  HADD2.F32 R45, -RZ, R46.reuse.H0_H0 ;  /* 0x2000002eff2d7230 */ /* 0x100fe20000004100 */
[----:B------:R-:W-:Y:S01]  /*5dc0*/  F2FP.F16.E5M2.UNPACK_B R54, R64 ;  /* 0x00000040ff36723e */ /* 0x000fe200020004ff */
[----:B------:R-:W-:Y:S01]  /*5dd0*/  HADD2.F32 R46, -RZ, R46.H1_H1 ;  /* 0x3000002eff2e7230 */ /* 0x000fe20000004100 */
[----:B------:R-:W-:Y:S01]  /*5de0*/  UPRMT UR4, UR48, 0x654, UR4 ;  /* 0x0000065430047896 */ /* 0x000fe20008000004 */
[--C-:B------:R-:W-:Y:S01]  /*5df0*/  HADD2.F32 R49, -RZ, R50.reuse.H0_H0 ;  /* 0x20000032ff317230 */ /* 0x100fe20000004100 */
[-C--:B------:R-:W-:Y:S01]  /*5e00*/  F2FP.F16.E5M2.UNPACK_B R58, R65.reuse ;  /* 0x00000041ff3a723e */ /* 0x080fe200020004ff */
[----:B------:R-:W-:Y:S01]  /*5e10*/  HADD2.F32 R50, -RZ, R50.H1_H1 ;  /* 0x30000032ff327230 */ /* 0x000fe20000004100 */
[----:B------:R-:W-:Y:S01]  /*5e20*/  F2FP.F16.E5M2.UNPACK_B R62, R66 ;  /* 0x00000042ff3e723e */ /* 0x000fe200020004ff */
[--C-:B------:R-:W-:Y:S01]  /*5e30*/  HADD2.F32 R53, -RZ, R54.reuse.H0_H0 ;  /* 0x20000036ff357230 */ /* 0x100fe20000004100 */
[----:B------:R-:W-:Y:S01]  /*5e40*/  F2FP.F16.E5M2.UNPACK_B R56, R64.H1 ;  /* 0x00000040ff38723e */ /* 0x000fe200030004ff */
[----:B------:R-:W-:Y:S01]  /*5e50*/  HADD2.F32 R54, -RZ, R54.H1_H1 ;  /* 0x30000036ff367230 */ /* 0x000fe20000004100 */
[----:B------:R-:W-:Y:S01]  /*5e60*/  F2FP.F16.E5M2.UNPACK_B R60, R65.H1 ;  /* 0x00000041ff3c723e */ /* 0x000fe200030004ff */
[----:B-1----:R-:W-:Y:S01]  /*5e70*/  SYNCS.ARRIVE.TRANS64.RED.A1T0 RZ, [UR4], RZ ;  /* 0x000000ffffff79a7 */ /* 0x002fe20008100404 */
[--C-:B------:R-:W-:Y:S01]  /*5e80*/  HADD2.F32 R57, -RZ, R58.reuse.H0_H0 ;  /* 0x2000003aff397230 */ /* 0x100fe20000004100 */
[-C--:B------:R-:W-:Y:S01]  /*5e90*/  F2FP.F16.E5M2.UNPACK_B R65, R67.reuse ;  /* 0x00000043ff41723e */ /* 0x080fe200020004ff */
[----:B------:R-:W-:Y:S01]  /*5ea0*/  HADD2.F32 R58, -RZ, R58.H1_H1 ;  /* 0x3000003aff3a7230 */ /* 0x000fe20000004100 */
[----:B------:R-:W-:Y:S01]  /*5eb0*/  F2FP.F16.E5M2.UNPACK_B R64, R66.H1 ;  /* 0x00000042ff40723e */ /* 0x000fe200030004ff */
[--C-:B------:R-:W-:Y:S01]  /*5ec0*/  HADD2.F32 R61, -RZ, R62.reuse.H0_H0 ;  /* 0x2000003eff3d7230 */ /* 0x100fe20000004100 */
[----:B------:R-:W-:Y:S01]  /*5ed0*/  F2FP.F16.E5M2.UNPACK_B R67, R67.H1 ;  /* 0x00000043ff43723e */ /* 0x000fe200030004ff */
[----:B------:R-:W-:Y:S01]  /*5ee0*/  HADD2.F32 R62, -RZ, R62.H1_H1 ;  /* 0x3000003eff3e7230 */ /* 0x000fe20000004100 */
[----:B------:R-:W-:Y:S01]  /*5ef0*/  IADD3 R36, PT, PT, R36, 0x1, RZ ;  /* 0x0000000124247810 */ /* 0x000fe20007ffe0ff */
[C---:B----4-:R-:W-:Y:S01]  /*5f00*/  FMUL R4, R38.reuse, R4 ;  /* 0x0000000426047220 */ /* 0x050fe20000400000 */
[C---:B------:R-:W-:Y:S01]  /*5f10*/  FMUL R5, R38.reuse, R5 ;  /* 0x0000000526057220 */ /* 0x040fe20000400000 */
[C---:B------:R-:W-:Y:S01]  /*5f20*/  FMUL R8, R38.reuse, R8 ;  /* 0x0000000826087220 */ /* 0x040fe20000400000 */
[C---:B------:R-:W-:Y:S01]  /*5f30*/  FMUL R9, R38.reuse, R9 ;  /* 0x0000000926097220 */ /* 0x040fe20000400000 */
[C---:B------:R-:W-:Y:S01]  /*5f40*/  FFMA R4, R39.reuse, R0, R4 ;  /* 0x0000000027047223 */ /* 0x040fe20000000004 */
[C---:B------:R-:W-:Y:S01]  /*5f50*/  FFMA R5, R39.reuse, R2, R5 ;  /* 0x0000000227057223 */ /* 0x040fe20000000005 */
[C---:B------:R-:W-:Y:S01]  /*5f60*/  FMUL R12, R38.reuse, R12 ;  /* 0x0000000c260c7220 */ /* 0x040fe20000400000 */
        /* <DEDUP_REMOVED lines=10> */
[----:B------:R-:W-:Y:S02]  /*6010*/  HADD2.F32 R44, -RZ, R44.H1_H1 ;  /* 0x3000002cff2c7230 */ /* 0x000fe40000004100 */
[C---:B------:R-:W-:Y:S01]  /*6020*/  FMUL R10, R38.reuse, R10 ;  /* 0x0000000a260a7220 */ /* 0x040fe20000400000 */
[C---:B------:R-:W-:Y:S01]  /*6030*/  FFMA R6, R39.reuse, R3, R6 ;  /* 0x0000000327067223 */ /* 0x040fe20000000006 */
[C---:B------:R-:W-:Y:S01]  /*6040*/  FFMA R7, R39.reuse, R40, R7 ;  /* 0x0000002827077223 */ /* 0x040fe20000000007 */
[C---:B------:R-:W-:Y:S01]  /*6050*/  FFMA R8, R39.reuse, R41, R8 ;  /* 0x0000002927087223 */ /* 0x040fe20000000008 */
[C---:B------:R-:W-:Y:S01]  /*6060*/  FFMA R9, R39.reuse, R42, R9 ;  /* 0x0000002a27097223 */ /* 0x040fe20000000009 */
[----:B------:R-:W-:Y:S01]  /*6070*/  FFMA R10, R39, R43, R10 ;  /* 0x0000002b270a7223 */ /* 0x000fe2000000000a */
[--C-:B------:R-:W-:Y:S01]  /*6080*/  HADD2.F32 R40, -RZ, R65.reuse.H0_H0 ;  /* 0x20000041ff287230 */ /* 0x100fe20000004100 */
[----:B------:R-:W-:Y:S01]  /*6090*/  F2FP.SATFINITE.E5M2.F32.PACK_AB_MERGE_C R86, R7, R6, RZ ;  /* 0x000000060756723e */ /* 0x000fe200048060ff */
[C---:B------:R-:W-:Y:S01]  /*60a0*/  FMUL R7, R38.reuse, R24 ;  /* 0x0000001826077220 */ /* 0x040fe20000400000 */
[C---:B------:R-:W-:Y:S01]  /*60b0*/  FMUL R24, R38.reuse, R29 ;  /* 0x0000001d26187220 */ /* 0x040fe20000400000 */
[C---:B------:R-:W-:Y:S01]  /*60c0*/  FMUL R29, R38.reuse, R34 ;  /* 0x00000022261d7220 */ /* 0x040fe20000400000 */
[----:B------:R-:W-:Y:S02]  /*60d0*/  HADD2.F32 R65, -RZ, R65.H1_H1 ;  /* 0x30000041ff417230 */ /* 0x000fe40000004100 */
[C---:B------:R-:W-:Y:S01]  /*60e0*/  FMUL R11, R38.reuse, R11 ;  /* 0x0000000b260b7220 */ /* 0x040fe20000400000 */
[--C-:B------:R-:W-:Y:S02]  /*60f0*/  HADD2.F32 R47, -RZ, R48.reuse.H0_H0 ;  /* 0x20000030ff2f7230 */ /* 0x100fe40000004100 */
[C---:B------:R-:W-:Y:S01]  /*6100*/  FMUL R14, R38.reuse, R14 ;  /* 0x0000000e260e7220 */ /* 0x040fe20000400000 */
[----:B------:R-:W-:Y:S02]  /*6110*/  HADD2.F32 R48, -RZ, R48.H1_H1 ;  /* 0x30000030ff307230 */ /* 0x000fe40000004100 */
[C---:B------:R-:W-:Y:S01]  /*6120*/  FFMA R11, R39.reuse, R44, R11 ;  /* 0x0000002c270b7223 */ /* 0x040fe2000000000b */
[C---:B------:R-:W-:Y:S01]  /*6130*/  FFMA R12, R39.reuse, R45, R12 ;  /* 0x0000002d270c7223 */ /* 0x040fe2000000000c */
[C---:B------:R-:W-:Y:S01]  /*6140*/  FFMA R13, R39.reuse, R46, R13 ;  /* 0x0000002e270d7223 */ /* 0x040fe2000000000d */
[----:B------:R-:W-:Y:S01]  /*6150*/  FFMA R14, R39, R47, R14 ;  /* 0x0000002f270e7223 */ /* 0x000fe2000000000e */
[C---:B------:R-:W-:Y:S01]  /*6160*/  FMUL R15, R38.reuse, R15 ;  /* 0x0000000f260f7220 */ /* 0x040fe20000400000 */
[--C-:B------:R-:W-:Y:S01]  /*6170*/  HADD2.F32 R51, -RZ, R52.reuse.H0_H0 ;  /* 0x20000034ff337230 */ /* 0x100fe20000004100 */
[----:B------:R-:W-:Y:S01]  /*6180*/  F2FP.SATFINITE.E5M2.F32.PACK_AB_MERGE_C R10, R11, R10, RZ ;  /* 0x0000000a0b0a723e */ /* 0x000fe200048060ff */
[----:B------:R-:W-:Y:S02]  /*6190*/  HADD2.F32 R52, -RZ, R52.H1_H1 ;  /* 0x30000034ff347230 */ /* 0x000fe40000004100 */
[C---:B------:R-:W-:Y:S01]  /*61a0*/  FFMA R15, R39.reuse, R48, R15 ;  /* 0x00000030270f7223 */ /* 0x040fe2000000000f */
[C---:B------:R-:W-:Y:S01]  /*61b0*/  FFMA R16, R39.reuse, R49, R16 ;  /* 0x0000003127107223 */ /* 0x040fe20000000010 */
[C---:B------:R-:W-:Y:S01]  /*61c0*/  FFMA R17, R39.reuse, R50, R17 ;  /* 0x0000003227117223 */ /* 0x040fe20000000011 */
[C---:B------:R-:W-:Y:S01]  /*61d0*/  FMUL R18, R38.reuse, R18 ;  /* 0x0000001226127220 */ /* 0x040fe20000400000 */
[C---:B------:R-:W-:Y:S01]  /*61e0*/  FMUL R19, R38.reuse, R19 ;  /* 0x0000001326137220 */ /* 0x040fe20000400000 */
[--C-:B------:R-:W-:Y:S02]  /*61f0*/  HADD2.F32 R55, -RZ, R56.reuse.H0_H0 ;  /* 0x20000038ff377230 */ /* 0x100fe40000004100 */
[C---:B------:R-:W-:Y:S01]  /*6200*/  FMUL R3, R38.reuse, R22 ;  /* 0x0000001626037220 */ /* 0x040fe20000400000 */
[C---:B------:R-:W-:Y:S01]  /*6210*/  FFMA R18, R39.reuse, R51, R18 ;  /* 0x0000003327127223 */ /* 0x040fe20000000012 */
[----:B------:R-:W-:Y:S02]  /*6220*/  HADD2.F32 R56, -RZ, R56.H1_H1 ;  /* 0x30000038ff387230 */ /* 0x000fe40000004100 */
[C---:B------:R-:W-:Y:S01]  /*6230*/  FFMA R19, R39.reuse, R52, R19 ;  /* 0x0000003427137223 */ /* 0x040fe20000000013 */
[C---:B------:R-:W-:Y:S01]  /*6240*/  FMUL R6, R38.reuse, R23 ;  /* 0x0000001726067220 */ /* 0x040fe20000400000 */
[C---:B------:R-:W-:Y:S01]  /*6250*/  FFMA R0, R39.reuse, R53, R0 ;  /* 0x0000003527007223 */ /* 0x040fe20000000000 */
[C---:B------:R-:W-:Y:S01]  /*6260*/  FFMA R2, R39.reuse, R54, R2 ;  /* 0x0000003627027223 */ /* 0x040fe20000000002 */
[--C-:B------:R-:W-:Y:S02]  /*6270*/  HADD2.F32 R59, -RZ, R60.reuse.H0_H0 ;  /* 0x2000003cff3b7230 */ /* 0x100fe40000004100 */
[C---:B------:R-:W-:Y:S01]  /*6280*/  FFMA R3, R39.reuse, R55, R3 ;  /* 0x0000003727037223 */ /* 0x040fe20000000003 */
[----:B------:R-:W-:Y:S02]  /*6290*/  HADD2.F32 R60, -RZ, R60.H1_H1 ;  /* 0x3000003cff3c7230 */ /* 0x000fe40000004100 */
[C---:B------:R-:W-:Y:S01]  /*62a0*/  FMUL R21, R38.reuse, R26 ;  /* 0x0000001a26157220 */ /* 0x040fe20000400000 */
[C---:B------:R-:W-:Y:S01]  /*62b0*/  FMUL R22, R38.reuse, R27 ;  /* 0x0000001b26167220 */ /* 0x040fe20000400000 */
[C---:B------:R-:W-:Y:S01]  /*62c0*/  FFMA R6, R39.reuse, R56, R6 ;  /* 0x0000003827067223 */ /* 0x040fe20000000006 */
[C---:B------:R-:W-:Y:S01]  /*62d0*/  FFMA R7, R39.reuse, R57, R7 ;  /* 0x0000003927077223 */ /* 0x040fe20000000007 */
[C---:B------:R-:W-:Y:S01]  /*62e0*/  FMUL R23, R38.reuse, R28 ;  /* 0x0000001c26177220 */ /* 0x040fe20000400000 */
[C---:B------:R-:W-:Y:S01]  /*62f0*/  FFMA R20, R39.reuse, R58, R20 ;  /* 0x0000003a27147223 */ /* 0x040fe20000000014 */
[--C-:B------:R-:W-:Y:S02]  /*6300*/  HADD2.F32 R63, -RZ, R64.reuse.H0_H0 ;  /* 0x20000040ff3f7230 */ /* 0x100fe40000004100 */
[C---:B------:R-:W-:Y:S01]  /*6310*/  FFMA R21, R39.reuse, R59, R21 ;  /* 0x0000003b27157223 */ /* 0x040fe20000000015 */
[----:B------:R-:W-:Y:S02]  /*6320*/  HADD2.F32 R64, -RZ, R64.H1_H1 ;  /* 0x30000040ff407230 */ /* 0x000fe40000004100 */
[C---:B------:R-:W-:Y:S01]  /*6330*/  FFMA R22, R39.reuse, R60, R22 ;  /* 0x0000003c27167223 */ /* 0x040fe20000000016 */
[C---:B------:R-:W-:Y:S01]  /*6340*/  FMUL R26, R38.reuse, R31 ;  /* 0x0000001f261a7220 */ /* 0x040fe20000400000 */
[C---:B------:R-:W-:Y:S01]  /*6350*/  FMUL R27, R38.reuse, R32 ;  /* 0x00000020261b7220 */ /* 0x040fe20000400000 */
[C---:B------:R-:W-:Y:S01]  /*6360*/  FFMA R23, R39.reuse, R61, R23 ;  /* 0x0000003d27177223 */ /* 0x040fe20000000017 */
[----:B------:R-:W-:Y:S01]  /*6370*/  FMUL R28, R38, R33 ;  /* 0x00000021261c7220 */ /* 0x000fe20000400000 */
[C---:B------:R-:W-:Y:S01]  /*6380*/  FFMA R24, R39.reuse, R62, R24 ;  /* 0x0000003e27187223 */ /* 0x040fe20000000018 */
[--C-:B------:R-:W-:Y:S02]  /*6390*/  HADD2.F32 R66, -RZ, R67.reuse.H0_H0 ;  /* 0x20000043ff427230 */ /* 0x100fe40000004100 */
[C---:B------:R-:W-:Y:S01]  /*63a0*/  FFMA R25, R39.reuse, R63, R25 ;  /* 0x0000003f27197223 */ /* 0x040fe20000000019 */
[----:B------:R-:W-:Y:S02]  /*63b0*/  HADD2.F32 R67, -RZ, R67.H1_H1 ;  /* 0x30000043ff437230 */ /* 0x000fe40000004100 */
[----:B------:R-:W-:Y:S01]  /*63c0*/  FFMA R26, R39, R64, R26 ;  /* 0x00000040271a7223 */ /* 0x000fe2000000001a */
[----:B------:R-:W-:Y:S01]  /*63d0*/  F2FP.SATFINITE.E5M2.F32.PACK_AB_MERGE_C R14, R15, R14, RZ ;  /* 0x0000000e0f0e723e */ /* 0x000fe200048060ff */
[----:B------:R-:W-:Y:S01]  /*63e0*/  FFMA R27, R39, R40, R27 ;  /* 0x00000028271b7223 */ /* 0x000fe2000000001b */
[----:B------:R-:W-:Y:S01]  /*63f0*/  F2FP.SATFINITE.E5M2.F32.PACK_AB_MERGE_C R18, R19, R18, RZ ;  /* 0x000000121312723e */ /* 0x000fe200048060ff */
[C---:B------:R-:W-:Y:S01]  /*6400*/  FFMA R28, R39.reuse, R65, R28 ;  /* 0x00000041271c7223 */ /* 0x040fe2000000001c */
[C---:B------:R-:W-:Y:S01]  /*6410*/  FFMA R29, R39.reuse, R66, R29 ;  /* 0x00000042271d7223 */ /* 0x040fe2000000001d */
[----:B------:R-:W-:Y:S01]  /*6420*/  FFMA R30, R39, R67, R30 ;  /* 0x00000043271e7223 */ /* 0x000fe2000000001e */
[----:B------:R-:W-:Y:S02]  /*6430*/  F2FP.SATFINITE.E5M2.F32.PACK_AB_MERGE_C R32, R5, R4, R86 ;  /* 0x000000040520723e */ /* 0x000fe40004806056 */
[----:B------:R-:W-:Y:S02]  /*6440*/  F2FP.SATFINITE.E5M2.F32.PACK_AB_MERGE_C R33, R9, R8, R10 ;  /* 0x000000080921723e */ /* 0x000fe4000480600a */
[----:B------:R-:W-:Y:S02]  /*6450*/  F2FP.SATFINITE.E5M2.F32.PACK_AB_MERGE_C R34, R13, R12, R14 ;  /* 0x0000000c0d22723e */ /* 0x000fe4000480600e */
[----:B------:R-:W-:Y:S02]  /*6460*/  F2FP.SATFINITE.E5M2.F32.PACK_AB_MERGE_C R35, R17, R16, R18 ;  /* 0x000000101123723e */ /* 0x000fe40004806012 */
[----:B------:R-:W-:Y:S02]  /*6470*/  F2FP.SATFINITE.E5M2.F32.PACK_AB_MERGE_C R3, R6, R3, RZ ;  /* 0x000000030603723e */ /* 0x000fe400048060ff */
[----:B------:R-:W-:Y:S01]  /*6480*/  F2FP.SATFINITE.E5M2.F32.PACK_AB_MERGE_C R5, R22, R21, RZ ;  /* 0x000000151605723e */ /* 0x000fe200048060ff */
[----:B------:R1:W-:Y:S01]  /*6490*/  STS.128 [R78+UR44+0x1200], R32 ;  /* 0x001200204e007988 */ /* 0x0003e20008000c2c */
[----:B------:R-:W-:Y:S02]  /*64a0*/  F2FP.SATFINITE.E5M2.F32.PACK_AB_MERGE_C R6, R26, R25, RZ ;  /* 0x000000191a06723e */ /* 0x000fe400048060ff */
[----:B------:R-:W-:Y:S02]  /*64b0*/  F2FP.SATFINITE.E5M2.F32.PACK_AB_MERGE_C R29, R30, R29, RZ ;  /* 0x0000001d1e1d723e */ /* 0x000fe400048060ff */
[----:B------:R-:W-:Y:S02]  /*64c0*/  F2FP.SATFINITE.E5M2.F32.PACK_AB_MERGE_C R5, R20, R7, R5 ;  /* 0x000000071405723e */ /* 0x000fe40004806005 */
[----:B------:R-:W-:Y:S02]  /*64d0*/  F2FP.SATFINITE.E5M2.F32.PACK_AB_MERGE_C R4, R2, R0, R3 ;  /* 0x000000000204723e */ /* 0x000fe40004806003 */
[----:B------:R-:W-:Y:S02]  /*64e0*/  F2FP.SATFINITE.E5M2.F32.PACK_AB_MERGE_C R6, R24, R23, R6 ;  /* 0x000000171806723e */ /* 0x000fe40004806006 */
[----:B------:R-:W-:Y:S05]  /*64f0*/  F2FP.SATFINITE.E5M2.F32.PACK_AB_MERGE_C R7, R28, R27, R29 ;  /* 0x0000001b1c07723e */ /* 0x000fea000480601d */
[----:B------:R1:W-:Y:S01]  /*6500*/  STS.128 [R77+0x1010], R4 ;  /* 0x001010044d007388 */ /* 0x0003e20000000c00 */
[----:B------:R-:W-:Y:S01]  /*6510*/  @!PT LDS RZ, [RZ] ;  /* 0x00000000fffff984 */ /* 0x000fe20000000800 */
[----:B------:R-:W-:Y:S01]  /*6520*/  @!PT LDS RZ, [RZ] ;  /* 0x00000000fffff984 */ /* 0x000fe20000000800 */
[----:B------:R-:W-:Y:S01]  /*6530*/  @!PT LDS RZ, [RZ] ;  /* 0x00000000fffff984 */ /* 0x000fe20000000800 */
[----:B------:R-:W-:Y:S01]  /*6540*/  @!PT LDS RZ, [RZ] ;  /* 0x00000000fffff984 */ /* 0x000fe20000000800 */
[----:B------:R3:W-:Y:S07]  /*6550*/  MEMBAR.ALL.CTA ;  /* 0x0000000000007992 */ /* 0x0007ee0000008000 */
[----:B---3--:R-:W3:Y:S02]  /*6560*/  FENCE.VIEW.ASYNC.S ;  /* 0x00000000000073c6 */ /* 0x008ee40000000000 */
[----:B---3--:R-:W-:Y:S06]  /*6570*/  BAR.SYNC.DEFER_BLOCKING 0x1, 0x80 ;  /* 0x0042000000007b1d */ /* 0x008fec0000010000 */
[----:B------:R-:W-:Y:S05]  /*6580*/  @P0 BRA `(.L_x_99) ;  /* 0x0000000000300947 */ /* 0x000fea0003800000 */
[----:B------:R-:W-:Y:S02]  /*6590*/  UIADD3 UR4, UPT, UPT, UR44, 0x1200, URZ ;  /* 0x000012002c047890 */ /* 0x000fe4000fffe0ff */
[----:B------:R-:W-:Y:S02]  /*65a0*/  USHF.L.U32 UR9, UR45, 0x6, URZ ;  /* 0x000000062d097899 */ /* 0x000fe400080006ff */
[----:B------:R-:W-:Y:S02]  /*65b0*/  USHF.L.U32 UR10, UR46, 0x6, URZ ;  /* 0x000000062e0a7899 */ /* 0x000fe400080006ff */
[----:B------:R-:W-:Y:S01]  /*65c0*/  MOV R85, UR4 ;  /* 0x0000000400557c02 */ /* 0x000fe20008000f00 */
[----:B------:R-:W-:Y:S01]  /*65d0*/  UIADD3 UR4, UP0, UPT, UR62, 0x680, URZ ;  /* 0x000006803e047890 */ /* 0x000fe2000ff1e0ff */
[----:B------:R-:W-:Y:S02]  /*65e0*/  UMOV UR11, UR36 ;  /* 0x00000024000b7c82 */ /* 0x000fe40008000000 */
[----:B------:R-:W-:Y:S01]  /*65f0*/  R2UR UR8, R85 ;  /* 0x00000000550872ca */ /* 0x000fe200000e0000 */
[----:B------:R-:W-:Y:S11]  /*6600*/  UIADD3.X UR5, UPT, UPT, URZ, UR63, URZ, UP0, !UPT ;  /* 0x0000003fff057290 */ /* 0x000ff600087fe4ff */
[----:B------:R-:W-:Y:S01]  /*6610*/  @!UPT UIADD3 URZ, UPT, UPT, URZ, URZ, URZ ;  /* 0x000000fffffff290 */ /* 0x000fe2000fffe0ff */
[----:B------:R3:W-:Y:S01]  /*6620*/  UTMASTG.3D [UR8], [UR4] ;  /* 0x00000008040073b5 */ /* 0x0007e20008010000 */
[----:B------:R0:W-:Y:S01]  /*6630*/  UTMACMDFLUSH ;  /* 0x00000000000079b7 */ /* 0x0001e20000000000 */
[----:B---3--:R-:W-:Y:S04]  /*6640*/  DEPBAR.LE SB0, 0x0 ;  /* 0x000080000000791a */ /* 0x008fe80000000000 */
.L_x_99:
[----:B------:R-:W-:Y:S05]  /*6650*/  BSYNC.RECONVERGENT B0 ;  /* 0x0000000000007941 */ /* 0x000fea0003800200 */
.L_x_98:
[----:B------:R-:W-:Y:S01]  /*6660*/  BAR.SYNC.DEFER_BLOCKING 0x1, 0x80 ;  /* 0x0042000000007b1d */ /* 0x000fe20000010000 */
[----:B------:R-:W-:Y:S01]  /*6670*/  ISETP.NE.AND P0, PT, R81, 0x2, PT ;  /* 0x000000025100780c */ /* 0x000fe20003f05270 */
[----:B------:R-:W-:Y:S01]  /*6680*/  UISETP.NE.AND UP0, UPT, UR47, URZ, UPT ;  /* 0x000000ff2f00728c */ /* 0x000fe2000bf05270 */
[----:B------:R-:W-:Y:S01]  /*6690*/  ISETP.NE.AND P1, PT, R36, 0x4, PT ;  /* 0x000000042400780c */ /* 0x000fe20003f25270 */
[----:B------:R-:W-:Y:S01]  /*66a0*/  UIADD3 UR45, UPT, UPT, UR37, UR60, URZ ;  /* 0x0000003c252d7290 */ /* 0x000fe2000fffe0ff */
[----:B------:R-:W-:Y:S01]  /*66b0*/  SEL R2, RZ, 0x1, P0 ;  /* 0x00000001ff027807 */ /* 0x000fe20000000000 */
[----:B------:R-:W-:Y:S01]  /*66c0*/  UIADD3 UR46, UPT, UPT, UR38, UR57, URZ ;  /* 0x00000039262e7290 */ /* 0x000fe2000fffe0ff */
[----:B------:R-:W-:Y:S02]  /*66d0*/  SEL R0, RZ, 0x1, P1 ;  /* 0x00000001ff007807 */ /* 0x000fe40000800000 */
[----:B------:R-:W-:Y:S02]  /*66e0*/  LOP3.LUT R83, R83, R2, RZ, 0x3c, !PT ;  /* 0x0000000253537212 */ /* 0x000fe400078e3cff */
[----:B------:R-:W-:Y:S02]  /*66f0*/  LOP3.LUT R84, R84, R0, RZ, 0x3c, !PT ;  /* 0x0000000054547212 */ /* 0x000fe400078e3cff */
[----:B------:R-:W-:Y:S02]  /*6700*/  SEL R81, R81, RZ, P0 ;  /* 0x000000ff51517207 */ /* 0x000fe40000000000 */
[----:B------:R-:W-:Y:S01]  /*6710*/  SEL R36, R36, RZ, P1 ;  /* 0x000000ff24247207 */ /* 0x000fe20000800000 */
[----:B------:R-:W-:Y:S01]  /*6720*/  UMOV UR36, UR51 ;  /* 0x0000003300247c82 */ /* 0x000fe20008000000 */
[----:B------:R-:W-:Y:S05]  /*6730*/  BRA.U UP0, `(.L_x_100) ;  /* 0xffffffe5002c7547 */ /* 0x000fea000b83ffff */
[----:B------:R-:W-:Y:S05]  /*6740*/  EXIT ;  /* 0x000000000000794d */ /* 0x000fea0003800000 */
.L_x_24:
[----:B--2---:R2:W3:Y:S02]  /*6750*/  SYNCS.PHASECHK.TRANS64.TRYWAIT P0, [R0+URZ+0xc0], R2 ;  /* 0x0000c002000075a7 */ /* 0x0044e400080011ff */
[----:B---3--:R-:W-:Y:S05]  /*6760*/  @!P0 NANOSLEEP.SYNCS 0x989680 ;  /* 0x009896800000895d */ /* 0x008fea0003900000 */
[----:B------:R-:W3:Y:S02]  /*6770*/  @!P0 SYNCS.PHASECHK.TRANS64 P0, [R0+URZ+0xc0], R2 ;  /* 0x0000c002000085a7 */ /* 0x000ee400080010ff */
[----:B---3--:R-:W-:Y:S05]  /*6780*/  @!P0 BRA `(.L_x_24) ;  /* 0xfffffffc00f08947 */ /* 0x008fea000383ffff */
[----:B------:R-:W-:Y:S05]  /*6790*/  BRA `(.L_x_101) ;  /* 0xffffffb000687947 */ /* 0x000fea000383ffff */
.L_x_27:
[----:B-1----:R-:W-:-:S07]  /*67a0*/  MOV R0, UR33 ;  /* 0x0000002100007c02 */ /* 0x002fce0008000f00 */
.L_x_102:
[----:B-1----:R1:W2:Y:S02]  /*67b0*/  SYNCS.PHASECHK.TRANS64.TRYWAIT P0, [R0+URZ+0x18], R3 ;  /* 0x00001803000075a7 */ /* 0x0022a400080011ff */
[----:B--2---:R-:W-:Y:S05]  /*67c0*/  @!P0 NANOSLEEP.SYNCS 0x989680 ;  /* 0x009896800000895d */ /* 0x004fea0003900000 */
[----:B------:R-:W2:Y:S02]  /*67d0*/  @!P0 SYNCS.PHASECHK.TRANS64 P0, [R0+URZ+0x18], R3 ;  /* 0x00001803000085a7 */ /* 0x000ea400080010ff */
[----:B--2---:R-:W-:Y:S05]  /*67e0*/  @!P0 BRA `(.L_x_102) ;  /* 0xfffffffc00f08947 */ /* 0x004fea000383ffff */
[----:B------:R-:W-:Y:S05]  /*67f0*/  BRA `(.L_x_26) ;  /* 0xffffffb000b47947 */ /* 0x000fea000383ffff */
.L_x_34:
[----:B-1----:R-:W-:-:S07]  /*6800*/  MOV R0, UR17 ;  /* 0x0000001100007c02 */ /* 0x002fce0008000f00 */
.L_x_103:
[----:B-1----:R1:W2:Y:S02]  /*6810*/  SYNCS.PHASECHK.TRANS64.TRYWAIT P0, [R0+URZ+0x18], R3 ;  /* 0x00001803000075a7 */ /* 0x0022a400080011ff */
[----:B--2---:R-:W-:Y:S05]  /*6820*/  @!P0 NANOSLEEP.SYNCS 0x989680 ;  /* 0x009896800000895d */ /* 0x004fea0003900000 */
[----:B------:R-:W2:Y:S02]  /*6830*/  @!P0 SYNCS.PHASECHK.TRANS64 P0, [R0+URZ+0x18], R3 ;  /* 0x00001803000085a7 */ /* 0x000ea400080010ff */
[----:B--2---:R-:W-:Y:S05]  /*6840*/  @!P0 BRA `(.L_x_103) ;  /* 0xfffffffc00f08947 */ /* 0x004fea000383ffff */
[----:B------:R-:W-:Y:S05]  /*6850*/  BRA `(.L_x_33) ;  /* 0xffffffb400787947 */ /* 0x000fea000383ffff */
.L_x_39:
[----:B-1----:R1:W2:Y:S02]  /*6860*/  SYNCS.PHASECHK.TRANS64.TRYWAIT P0, [R3+URZ+0x50], R0 ;  /* 0x00005000030075a7 */ /* 0x0022a400080011ff */
[----:B--2---:R-:W-:Y:S05]  /*6870*/  @!P0 NANOSLEEP.SYNCS 0x989680 ;  /* 0x009896800000895d */ /* 0x004fea0003900000 */
[----:B------:R-:W2:Y:S02]  /*6880*/  @!P0 SYNCS.PHASECHK.TRANS64 P0, [R3+URZ+0x50], R0 ;  /* 0x00005000030085a7 */ /* 0x000ea400080010ff */
[----:B--2---:R-:W-:Y:S05]  /*6890*/  @!P0 BRA `(.L_x_39) ;  /* 0xfffffffc00f08947 */ /* 0x004fea000383ffff */
[----:B------:R-:W-:Y:S05]  /*68a0*/  BRA `(.L_x_104) ;  /* 0xffffffb800247947 */ /* 0x000fea000383ffff */
.L_x_43:
[----:B------:R-:W-:-:S07]  /*68b0*/  MOV R0, UR4 ;  /* 0x0000000400007c02 */ /* 0x000fce0008000f00 */
.L_x_105:
[----:B-1----:R1:W2:Y:S02]  /*68c0*/  SYNCS.PHASECHK.TRANS64.TRYWAIT P0, [R0+URZ], R2 ;  /* 0x00000002000075a7 */ /* 0x0022a400080011ff */
[----:B--2---:R-:W-:Y:S05]  /*68d0*/  @!P0 NANOSLEEP.SYNCS 0x989680 ;  /* 0x009896800000895d */ /* 0x004fea0003900000 */
[----:B------:R-:W2:Y:S02]  /*68e0*/  @!P0 SYNCS.PHASECHK.TRANS64 P0, [R0+URZ], R2 ;  /* 0x00000002000085a7 */ /* 0x000ea400080010ff */
[----:B--2---:R-:W-:Y:S05]  /*68f0*/  @!P0 BRA `(.L_x_105) ;  /* 0xfffffffc00f08947 */ /* 0x004fea000383ffff */
[----:B------:R-:W-:Y:S05]  /*6900*/  BRA `(.L_x_106) ;  /* 0xffffffbc00c87947 */ /* 0x000fea000383ffff */
.L_x_44:
[----:B------:R-:W-:-:S07]  /*6910*/  MOV R0, UR5 ;  /* 0x0000000500007c02 */ /* 0x000fce0008000f00 */
.L_x_107:
[----:B-1----:R1:W2:Y:S02]  /*6920*/  SYNCS.PHASECHK.TRANS64.TRYWAIT P0, [R0+URZ], R2 ;  /* 0x00000002000075a7 */ /* 0x0022a400080011ff */
[----:B--2---:R-:W-:Y:S05]  /*6930*/  @!P0 NANOSLEEP.SYNCS 0x989680 ;  /* 0x009896800000895d */ /* 0x004fea0003900000 */
[----:B------:R-:W2:Y:S02]  /*6940*/  @!P0 SYNCS.PHASECHK.TRANS64 P0, [R0+URZ], R2 ;  /* 0x00000002000085a7 */ /* 0x000ea400080010ff */
[----:B--2---:R-:W-:Y:S05]  /*6950*/  @!P0 BRA `(.L_x_107) ;  /* 0xfffffffc00f08947 */ /* 0x004fea000383ffff */
[----:B------:R-:W-:Y:S05]  /*6960*/  BRA `(.L_x_108) ;  /* 0xffffffbc00d47947 */ /* 0x000fea000383ffff */
.L_x_47:
[----:B--2---:R2:W3:Y:S02]  /*6970*/  SYNCS.PHASECHK.TRANS64.TRYWAIT P0, [R2+URZ+0xb0], R4 ;  /* 0x0000b004020075a7 */ /* 0x0044e400080011ff */
[----:B---3--:R-:W-:Y:S05]  /*6980*/  @!P0 NANOSLEEP.SYNCS 0x989680 ;  /* 0x009896800000895d */ /* 0x008fea0003900000 */
[----:B------:R-:W3:Y:S02]  /*6990*/  @!P0 SYNCS.PHASECHK.TRANS64 P0, [R2+URZ+0xb0], R4 ;  /* 0x0000b004020085a7 */ /* 0x000ee400080010ff */
[----:B---3--:R-:W-:Y:S05]  /*69a0*/  @!P0 BRA `(.L_x_47) ;  /* 0xfffffffc00f08947 */ /* 0x008fea000383ffff */
[----:B------:R-:W-:Y:S05]  /*69b0*/  BRA `(.L_x_109) ;  /* 0xffffffc000307947 */ /* 0x000fea000383ffff */
.L_x_48:
[----:B------:R-:W-:-:S07]  /*69c0*/  MOV R2, UR4 ;  /* 0x0000000400027c02 */ /* 0x000fce0008000f00 */
.L_x_110:
[----:B--2---:R2:W3:Y:S02]  /*69d0*/  SYNCS.PHASECHK.TRANS64.TRYWAIT P0, [R2+URZ+0x60], R5 ;  /* 0x00006005020075a7 */ /* 0x0044e400080011ff */
[----:B---3--:R-:W-:Y:S05]  /*69e0*/  @!P0 NANOSLEEP.SYNCS 0x989680 ;  /* 0x009896800000895d */ /* 0x008fea0003900000 */
[----:B------:R-:W3:Y:S02]  /*69f0*/  @!P0 SYNCS.PHASECHK.TRANS64 P0, [R2+URZ+0x60], R5 ;  /* 0x00006005020085a7 */ /* 0x000ee400080010ff */
[----:B---3--:R-:W-:Y:S05]  /*6a00*/  @!P0 BRA `(.L_x_110) ;  /* 0xfffffffc00f08947 */ /* 0x008fea000383ffff */
[----:B------:R-:W-:Y:S05]  /*6a10*/  BRA `(.L_x_111) ;  /* 0xffffffc000407947 */ /* 0x000fea000383ffff */
.L_x_49:
[----:B--2---:R2:W3:Y:S02]  /*6a20*/  SYNCS.PHASECHK.TRANS64.TRYWAIT P1, [R2+URZ+0x50], R4 ;  /* 0x00005004020075a7 */ /* 0x0044e400080211ff */
[----:B---3--:R-:W-:Y:S05]  /*6a30*/  @!P1 NANOSLEEP.SYNCS 0x989680 ;  /* 0x009896800000995d */ /* 0x008fea0003900000 */
[----:B------:R-:W3:Y:S02]  /*6a40*/  @!P1 SYNCS.PHASECHK.TRANS64 P1, [R2+URZ+0x50], R4 ;  /* 0x00005004020095a7 */ /* 0x000ee400080210ff */
[----:B---3--:R-:W-:Y:S05]  /*6a50*/  @!P1 BRA `(.L_x_49) ;  /* 0xfffffffc00f09947 */ /* 0x008fea000383ffff */
[----:B------:R-:W-:Y:S05]  /*6a60*/  BRA `(.L_x_112) ;  /* 0xffffffc000707947 */ /* 0x000fea000383ffff */
.L_x_52:
[----:B------:R-:W-:-:S07]  /*6a70*/  MOV R0, UR4 ;  /* 0x0000000400007c02 */ /* 0x000fce0008000f00 */
.L_x_113:
[----:B--2---:R2:W3:Y:S02]  /*6a80*/  SYNCS.PHASECHK.TRANS64.TRYWAIT P0, [R0+URZ+0x60], R2 ;  /* 0x00006002000075a7 */ /* 0x0044e400080011ff */
[----:B---3--:R-:W-:Y:S05]  /*6a90*/  @!P0 NANOSLEEP.SYNCS 0x989680 ;  /* 0x009896800000895d */ /* 0x008fea0003900000 */
[----:B------:R-:W3:Y:S02]  /*6aa0*/  @!P0 SYNCS.PHASECHK.TRANS64 P0, [R0+URZ+0x60], R2 ;  /* 0x00006002000085a7 */ /* 0x000ee400080010ff */
[----:B---3--:R-:W-:Y:S05]  /*6ab0*/  @!P0 BRA `(.L_x_113) ;  /* 0xfffffffc00f08947 */ /* 0x008fea000383ffff */
[----:B------:R-:W-:Y:S05]  /*6ac0*/  BRA `(.L_x_51) ;  /* 0xffffffc000c47947 */ /* 0x000fea000383ffff */
.L_x_59:
[----:B-1----:R1:W2:Y:S02]  /*6ad0*/  SYNCS.PHASECHK.TRANS64.TRYWAIT P1, [R0+URZ+0x50], R2 ;  /* 0x00005002000075a7 */ /* 0x0022a400080211ff */
[----:B--2---:R-:W-:Y:S05]  /*6ae0*/  @!P1 NANOSLEEP.SYNCS 0x989680 ;  /* 0x009896800000995d */ /* 0x004fea0003900000 */
[----:B------:R-:W2:Y:S02]  /*6af0*/  @!P1 SYNCS.PHASECHK.TRANS64 P1, [R0+URZ+0x50], R2 ;  /* 0x00005002000095a7 */ /* 0x000ea400080210ff */
[----:B--2---:R-:W-:Y:S05]  /*6b00*/  @!P1 BRA `(.L_x_59) ;  /* 0xfffffffc00f09947 */ /* 0x004fea000383ffff */
[----:B------:R-:W-:Y:S05]  /*6b10*/  BRA `(.L_x_114) ;  /* 0xffffffc800207947 */ /* 0x000fea000383ffff */
.L_x_60:
[----:B------:R-:W-:-:S07]  /*6b20*/  MOV R2, UR19 ;  /* 0x0000001300027c02 */ /* 0x000fce0008000f00 */
.L_x_115:
[----:B-1----:R1:W2:Y:S02]  /*6b30*/  SYNCS.PHASECHK.TRANS64.TRYWAIT P0, [R2+URZ+0x90], R0 ;  /* 0x00009000020075a7 */ /* 0x0022a400080011ff */
[----:B--2---:R-:W-:Y:S05]  /*6b40*/  @!P0 NANOSLEEP.SYNCS 0x989680 ;  /* 0x009896800000895d */ /* 0x004fea0003900000 */
[----:B------:R-:W2:Y:S02]  /*6b50*/  @!P0 SYNCS.PHASECHK.TRANS64 P0, [R2+URZ+0x90], R0 ;  /* 0x00009000020085a7 */ /* 0x000ea400080010ff */
[----:B--2---:R-:W-:Y:S05]  /*6b60*/  @!P0 BRA `(.L_x_115) ;  /* 0xfffffffc00f08947 */ /* 0x004fea000383ffff */
[----:B------:R-:W-:Y:S05]  /*6b70*/  BRA `(.L_x_116) ;  /* 0xffffffc800547947 */ /* 0x000fea000383ffff */
.L_x_63:
[----:B------:R-:W-:Y:S07]  /*6b80*/  MOV R0, UR6 ;  /* 0x0000000600007c02 */ /* 0x000fee0008000f00 */
.L_x_117:
[----:B-1----:R1:W2:Y:S02]  /*6b90*/  SYNCS.PHASECHK.TRANS64.TRYWAIT P0, [R0+URZ], R2 ;  /* 0x00000002000075a7 */ /* 0x0022a400080011ff */
[----:B--2---:R-:W-:Y:S05]  /*6ba0*/  @!P0 NANOSLEEP.SYNCS 0x989680 ;  /* 0x009896800000895d */ /* 0x004fea0003900000 */
[----:B------:R-:W2:Y:S02]  /*6bb0*/  @!P0 SYNCS.PHASECHK.TRANS64 P0, [R0+URZ], R2 ;  /* 0x00000002000085a7 */ /* 0x000ea400080010ff */
[----:B--2---:R-:W-:Y:S05]  /*6bc0*/  @!P0 BRA `(.L_x_117) ;  /* 0xfffffffc00f08947 */ /* 0x004fea000383ffff */
[----:B------:R-:W-:Y:S05]  /*6bd0*/  BRA `(.L_x_62) ;  /* 0xffffffc8008c7947 */ /* 0x000fea000383ffff */
.L_x_66:
[----:B------:R-:W-:-:S07]  /*6be0*/  MOV R0, UR4 ;  /* 0x0000000400007c02 */ /* 0x000fce0008000f00 */
.L_x_118:
[----:B--2---:R2:W4:Y:S02]  /*6bf0*/  SYNCS.PHASECHK.TRANS64.TRYWAIT P0, [R0+URZ], R2 ;  /* 0x00000002000075a7 */ /* 0x00452400080011ff */
[----:B----4-:R-:W-:Y:S05]  /*6c00*/  @!P0 NANOSLEEP.SYNCS 0x989680 ;  /* 0x009896800000895d */ /* 0x010fea0003900000 */
[----:B------:R-:W4:Y:S02]  /*6c10*/  @!P0 SYNCS.PHASECHK.TRANS64 P0, [R0+URZ], R2 ;  /* 0x00000002000085a7 */ /* 0x000f2400080010ff */
[----:B----4-:R-:W-:Y:S05]  /*6c20*/  @!P0 BRA `(.L_x_118) ;  /* 0xfffffffc00f08947 */ /* 0x010fea000383ffff */
[----:B------:R-:W-:Y:S05]  /*6c30*/  BRA `(.L_x_119) ;  /* 0xffffffcc002c7947 */ /* 0x000fea000383ffff */
.L_x_67:
[----:B------:R-:W-:-:S07]  /*6c40*/  MOV R0, UR5 ;  /* 0x0000000500007c02 */ /* 0x000fce0008000f00 */
.L_x_120:
[----:B-1----:R1:W2:Y:S02]  /*6c50*/  SYNCS.PHASECHK.TRANS64.TRYWAIT P0, [R0+URZ], R3 ;  /* 0x00000003000075a7 */ /* 0x0022a400080011ff */
[----:B--2---:R-:W-:Y:S05]  /*6c60*/  @!P0 NANOSLEEP.SYNCS 0x989680 ;  /* 0x009896800000895d */ /* 0x004fea0003900000 */
[----:B------:R-:W2:Y:S02]  /*6c70*/  @!P0 SYNCS.PHASECHK.TRANS64 P0, [R0+URZ], R3 ;  /* 0x00000003000085a7 */ /* 0x000ea400080010ff */
[----:B--2---:R-:W-:Y:S05]  /*6c80*/  @!P0 BRA `(.L_x_120) ;  /* 0xfffffffc00f08947 */ /* 0x004fea000383ffff */
[----:B------:R-:W-:Y:S05]  /*6c90*/  BRA `(.L_x_121) ;  /* 0xffffffcc00387947 */ /* 0x000fea000383ffff */
.L_x_68:
[----:B------:R-:W-:-:S07]  /*6ca0*/  MOV R0, UR5 ;  /* 0x0000000500007c02 */ /* 0x000fce0008000f00 */
.L_x_122:
[----:B-1----:R1:W2:Y:S02]  /*6cb0*/  SYNCS.PHASECHK.TRANS64.TRYWAIT P0, [R0+URZ], R3 ;  /* 0x00000003000075a7 */ /* 0x0022a400080011ff */
[----:B--2---:R-:W-:Y:S05]  /*6cc0*/  @!P0 NANOSLEEP.SYNCS 0x989680 ;  /* 0x009896800000895d */ /* 0x004fea0003900000 */
[----:B------:R-:W2:Y:S02]  /*6cd0*/  @!P0 SYNCS.PHASECHK.TRANS64 P0, [R0+URZ], R3 ;  /* 0x00000003000085a7 */ /* 0x000ea400080010ff */
[----:B--2---:R-:W-:Y:S05]  /*6ce0*/  @!P0 BRA `(.L_x_122) ;  /* 0xfffffffc00f08947 */ /* 0x004fea000383ffff */
[----:B------:R-:W-:Y:S05]  /*6cf0*/  BRA `(.L_x_123) ;  /* 0xffffffcc00447947 */ /* 0x000fea000383ffff */
.L_x_69:
[----:B-1----:R-:W-:-:S07]  /*6d00*/  MOV R0, UR4 ;  /* 0x0000000400007c02 */ /* 0x002fce0008000f00 */
.L_x_124:
[----:B-1----:R1:W2:Y:S02]  /*6d10*/  SYNCS.PHASECHK.TRANS64.TRYWAIT P0, [R0+URZ], R2 ;  /* 0x00000002000075a7 */ /* 0x0022a400080011ff */
[----:B--2---:R-:W-:Y:S05]  /*6d20*/  @!P0 NANOSLEEP.SYNCS 0x989680 ;  /* 0x009896800000895d */ /* 0x004fea0003900000 */
[----:B------:R-:W2:Y:S02]  /*6d30*/  @!P0 SYNCS.PHASECHK.TRANS64 P0, [R0+URZ], R2 ;  /* 0x00000002000085a7 */ /* 0x000ea400080010ff */
[----:B--2---:R-:W-:Y:S05]  /*6d40*/  @!P0 BRA `(.L_x_124) ;  /* 0xfffffffc00f08947 */ /* 0x004fea000383ffff */
[----:B------:R-:W-:Y:S05]  /*6d50*/  BRA `(.L_x_125) ;  /* 0xffffffcc00507947 */ /* 0x000fea000383ffff */
.L_x_74:
[----:B---3--:R3:W4:Y:S02]  /*6d60*/  SYNCS.PHASECHK.TRANS64.TRYWAIT P0, [R12+URZ+0x50], R0 ;  /* 0x000050000c0075a7 */ /* 0x00872400080011ff */
[----:B----4-:R-:W-:Y:S05]  /*6d70*/  @!P0 NANOSLEEP.SYNCS 0x989680 ;  /* 0x009896800000895d */ /* 0x010fea0003900000 */
[----:B------:R-:W4:Y:S02]  /*6d80*/  @!P0 SYNCS.PHASECHK.TRANS64 P0, [R12+URZ+0x50], R0 ;  /* 0x000050000c0085a7 */ /* 0x000f2400080010ff */
[----:B----4-:R-:W-:Y:S05]  /*6d90*/  @!P0 BRA `(.L_x_74) ;  /* 0xfffffffc00f08947 */ /* 0x010fea000383ffff */
[----:B------:R-:W-:Y:S05]  /*6da0*/  BRA `(.L_x_126) ;  /* 0xffffffd000647947 */ /* 0x000fea000383ffff */
.L_x_77:
[----:B-1----:R-:W-:Y:S07]  /*6db0*/  MOV R0, UR17 ;  /* 0x0000001100007c02 */ /* 0x002fee0008000f00 */
.L_x_127:
[----:B-1----:R1:W3:Y:S02]  /*6dc0*/  SYNCS.PHASECHK.TRANS64.TRYWAIT P2, [R0+URZ+0x48], R8 ;  /* 0x00004808000075a7 */ /* 0x0022e400080411ff */
[----:B---3--:R-:W-:Y:S05]  /*6dd0*/  @!P2 NANOSLEEP.SYNCS 0x989680 ;  /* 0x009896800000a95d */ /* 0x008fea0003900000 */
[----:B------:R-:W3:Y:S02]  /*6de0*/  @!P2 SYNCS.PHASECHK.TRANS64 P2, [R0+URZ+0x48], R8 ;  /* 0x000048080000a5a7 */ /* 0x000ee400080410ff */
[----:B---3--:R-:W-:Y:S05]  /*6df0*/  @!P2 BRA `(.L_x_127) ;  /* 0xfffffffc00f0a947 */ /* 0x008fea000383ffff */
[----:B------:R-:W-:Y:S05]  /*6e00*/  BRA `(.L_x_76) ;  /* 0xffffffd400c47947 */ /* 0x000fea000383ffff */
.L_x_80:
[----:B-1----:R-:W-:Y:S07]  /*6e10*/  MOV R0, UR17 ;  /* 0x0000001100007c02 */ /* 0x002fee0008000f00 */
.L_x_128:
[----:B-1----:R1:W3:Y:S02]  /*6e20*/  SYNCS.PHASECHK.TRANS64.TRYWAIT P0, [R0+URZ+0x38], R6 ;  /* 0x00003806000075a7 */ /* 0x0022e400080011ff */
[----:B---3--:R-:W-:Y:S05]  /*6e30*/  @!P0 NANOSLEEP.SYNCS 0x989680 ;  /* 0x009896800000895d */ /* 0x008fea0003900000 */
[----:B------:R-:W3:Y:S02]  /*6e40*/  @!P0 SYNCS.PHASECHK.TRANS64 P0, [R0+URZ+0x38], R6 ;  /* 0x00003806000085a7 */ /* 0x000ee400080010ff */
[----:B---3--:R-:W-:Y:S05]  /*6e50*/  @!P0 BRA `(.L_x_128) ;  /* 0xfffffffc00f08947 */ /* 0x008fea000383ffff */
[----:B------:R-:W-:Y:S05]  /*6e60*/  BRA `(.L_x_129) ;  /* 0xffffffd800147947 */ /* 0x000fea000383ffff */
.L_x_83:
[----:B---3--:R3:W1:Y:S02]  /*6e70*/  SYNCS.PHASECHK.TRANS64.TRYWAIT P0, [R3+URZ+0x50], R0 ;  /* 0x00005000030075a7 */ /* 0x00866400080011ff */
[----:B-1----:R-:W-:Y:S05]  /*6e80*/  @!P0 NANOSLEEP.SYNCS 0x989680 ;  /* 0x009896800000895d */ /* 0x002fea0003900000 */
[----:B------:R-:W1:Y:S02]  /*6e90*/  @!P0 SYNCS.PHASECHK.TRANS64 P0, [R3+URZ+0x50], R0 ;  /* 0x00005000030085a7 */ /* 0x000e6400080010ff */
[----:B-1----:R-:W-:Y:S05]  /*6ea0*/  @!P0 BRA `(.L_x_83) ;  /* 0xfffffffc00f08947 */ /* 0x002fea000383ffff */
[----:B------:R-:W-:Y:S05]  /*6eb0*/  BRA `(.L_x_130) ;  /* 0xffffffdc00607947 */ /* 0x000fea000383ffff */
.L_x_94:
[----:B-1----:R-:W-:Y:S04]  /*6ec0*/  MOV R0, UR44 ;  /* 0x0000002c00007c02 */ /* 0x002fe80008000f00 */
[----:B------:R1:W2:Y:S03]  /*6ed0*/  SYNCS.PHASECHK.TRANS64.TRYWAIT P1, [R0+URZ+0x30], R4 ;  /* 0x00003004000075a7 */ /* 0x0002a600080211ff */
[----:B--2---:R-:W-:Y:S05]  /*6ee0*/  @!P1 NANOSLEEP.SYNCS 0x989680 ;  /* 0x009896800000995d */ /* 0x004fea0003900000 */
[----:B------:R-:W2:Y:S02]  /*6ef0*/  @!P1 SYNCS.PHASECHK.TRANS64 P1, [R0+URZ+0x30], R4 ;  /* 0x00003004000095a7 */ /* 0x000ea400080210ff */
[----:B--2---:R-:W-:Y:S05]  /*6f00*/  @!P1 BRA `(.L_x_94) ;  /* 0xfffffffc00ec9947 */ /* 0x004fea000383ffff */
[----:B------:R-:W-:Y:S05]  /*6f10*/  BRA `(.L_x_93) ;  /* 0xffffffe800b07947 */ /* 0x000fea000383ffff */
.L_x_96:
[----:B------:R1:W1:Y:S02]  /*6f20*/  SYNCS.PHASECHK.TRANS64.TRYWAIT P1, [R22+URZ+0x70], R3 ;  /* 0x00007003160075a7 */ /* 0x00026400080211ff */
[----:B-1----:R-:W-:Y:S05]  /*6f30*/  @!P1 NANOSLEEP.SYNCS 0x989680 ;  /* 0x009896800000995d */ /* 0x002fea0003900000 */
[----:B------:R-:W1:Y:S02]  /*6f40*/  @!P1 SYNCS.PHASECHK.TRANS64 P1, [R22+URZ+0x70], R3 ;  /* 0x00007003160095a7 */ /* 0x000e6400080210ff */
[----:B-1----:R-:W-:Y:S05]  /*6f50*/  @!P1 BRA `(.L_x_96) ;  /* 0xfffffffc00f09947 */ /* 0x002fea000383ffff */
[----:B------:R-:W-:Y:S05]  /*6f60*/  BRA `(.L_x_95) ;  /* 0xffffffe800ec7947 */ /* 0x000fea000383ffff */
        .weak           $__internal_0_$__cuda_sm10x_tcgen05_guardrail_trap_col_being_dealloced_not_returned_by_alloc
        .type           $__internal_0_$__cuda_sm10x_tcgen05_guardrail_trap_col_being_dealloced_not_returned_by_alloc,@function
        .size           $__internal_0_$__cuda_sm10x_tcgen05_guardrail_trap_col_being_dealloced_not_returned_by_alloc,($__internal_1_$__cuda_sm10x_tcgen05_guardrail_trap_phase_invalid_during_alloc - $__internal_0_$__cuda_sm10x_tcgen05_guardrail_trap_col_being_dealloced_not_returned_by_alloc)
$__internal_0_$__cuda_sm10x_tcgen05_guardrail_trap_col_being_dealloced_not_returned_by_alloc:
[----:B------:R-:W-:Y:S05]  /*6f70*/  BPT.TRAP 0x1 ;  /* 0x000000040000795c */ /* 0x000fea0000300000 */
[----:B------:R-:W-:-:S04]  /*6f80*/  HFMA2 R3, -RZ, RZ, 0, 0 ;  /* 0x00000000ff037431 */ /* 0x000fc800000001ff */
[----:B------:R-:W-:Y:S05]  /*6f90*/  RET.REL.NODEC R2 `(_ZN7cutlass13device_kernelINS_4gemm6kernel13GemmUniversalIN4cute5tupleIJiiiiEEENS1_10collective13CollectiveMmaINS1_35MainloopSm100TmaUmmaWarpSpecializedILi3ELi2ELi4ENS5_IJNS4_1CILi2EEESB_NSA_ILi1EEEEEEEENS5_IJNSA_ILi64EEESF_NSA_ILi32EEEEEENS_12float_e5m2_tENS5_IJlSC_lEEESI_SJ_NS4_8TiledMMAINS4_8MMA_AtomIJNS4_10MMA_TraitsINS4_19SM100_MMA_F8F6F4_SSEJSI_SI_fSF_SF_NS4_17integral_constantINS4_4UMMA5MajorELSQ_0EEESR_NSO_INSP_7ScaleInELSS_0EEEST_EEEEEENS4_6LayoutINS5_IJSC_SC_SC_EEENS5_IJNSA_ILi0EEESY_SY_EEEEENS5_IJNS4_10UnderscoreES11_S11_EEEEENS4_23SM90_TMA_LOAD_MULTICASTENS4_14ComposedLayoutINS4_7SwizzleILi1ELi4ELi3EEENS4_18smem_ptr_flag_bitsILi8EEENSW_INS5_IJNSA_ILi8EEESG_EEENS5_IJSG_SC_EEEEEEEvNS4_8identityES14_S1E_vS1F_EENS_8epilogue10collective18CollectiveEpilogueINS1H_23Sm100TmaWarpSpecializedILi1ELi1ELi32ELb0ELb0EEEJSH_NS5_IJNSW_ISF_SC_EES1M_EEESI_SJ_SI_SJ_NS1H_6fusion15FusionCallbacksIS1L_NS1O_17LinearCombinationISI_fSI_fLNS_15FloatRoundStyleE2EEESH_S1N_JEEENS4_5SM1004TMEM4LOAD26SM100_TMEM_LOAD_16dp32b32xENS4_13SM90_TMA_LOADENS15_INS16_ILi2ELi4ELi3EEES19_NSW_INS5_IJS1A_SF_EEENS5_IJSF_SC_EEEEEEENS4_39AutoVectorizingCopyWithAssumedAlignmentILi128EEENS4_14SM90_TMA_STOREES23_S25_S25_EEEvvEEEEvNT_6ParamsE) ;  /* 0xffffff9002187950 */ /* 0x000fea0003c3ffff */
        .weak           $__internal_1_$__cuda_sm10x_tcgen05_guardrail_trap_phase_invalid_during_alloc
        .type           $__internal_1_$__cuda_sm10x_tcgen05_guardrail_trap_phase_invalid_during_alloc,@function
        .size           $__internal_1_$__cuda_sm10x_tcgen05_guardrail_trap_phase_invalid_during_alloc,($__internal_2_$__cuda_sm10x_tcgen05_guardrail_trap_unallocated_columns_being_dealloced - $__internal_1_$__cuda_sm10x_tcgen05_guardrail_trap_phase_invalid_during_alloc)
$__internal_1_$__cuda_sm10x_tcgen05_guardrail_trap_phase_invalid_during_alloc:
[----:B------:R-:W-:Y:S05]  /*6fa0*/  BPT.TRAP 0x1 ;  /* 0x000000040000795c */ /* 0x000fea0000300000 */
[----:B------:R-:W-:-:S04]  /*6fb0*/  MOV R5, 0x0 ;  /* 0x0000000000057802 */ /* 0x000fc80000000f00 */
[----:B------:R-:W-:Y:S05]  /*6fc0*/  RET.REL.NODEC R4 `(_ZN7cutlass13device_kernelINS_4gemm6kernel13GemmUniversalIN4cute5tupleIJiiiiEEENS1_10collective13CollectiveMmaINS1_35MainloopSm100TmaUmmaWarpSpecializedILi3ELi2ELi4ENS5_IJNS4_1CILi2EEESB_NSA_ILi1EEEEEEEENS5_IJNSA_ILi64EEESF_NSA_ILi32EEEEEENS_12float_e5m2_tENS5_IJlSC_lEEESI_SJ_NS4_8TiledMMAINS4_8MMA_AtomIJNS4_10MMA_TraitsINS4_19SM100_MMA_F8F6F4_SSEJSI_SI_fSF_SF_NS4_17integral_constantINS4_4UMMA5MajorELSQ_0EEESR_NSO_INSP_7ScaleInELSS_0EEEST_EEEEEENS4_6LayoutINS5_IJSC_SC_SC_EEENS5_IJNSA_ILi0EEESY_SY_EEEEENS5_IJNS4_10UnderscoreES11_S11_EEEEENS4_23SM90_TMA_LOAD_MULTICASTENS4_14ComposedLayoutINS4_7SwizzleILi1ELi4ELi3EEENS4_18smem_ptr_flag_bitsILi8EEENSW_INS5_IJNSA_ILi8EEESG_EEENS5_IJSG_SC_EEEEEEEvNS4_8identityES14_S1E_vS1F_EENS_8epilogue10collective18CollectiveEpilogueINS1H_23Sm100TmaWarpSpecializedILi1ELi1ELi32ELb0ELb0EEEJSH_NS5_IJNSW_ISF_SC_EES1M_EEESI_SJ_SI_SJ_NS1H_6fusion15FusionCallbacksIS1L_NS1O_17LinearCombinationISI_fSI_fLNS_15FloatRoundStyleE2EEESH_S1N_JEEENS4_5SM1004TMEM4LOAD26SM100_TMEM_LOAD_16dp32b32xENS4_13SM90_TMA_LOADENS15_INS16_ILi2ELi4ELi3EEES19_NSW_INS5_IJS1A_SF_EEENS5_IJSF_SC_EEEEEEENS4_39AutoVectorizingCopyWithAssumedAlignmentILi128EEENS4_14SM90_TMA_STOREES23_S25_S25_EEEvvEEEEvNT_6ParamsE) ;  /* 0xffffff90040c7950 */ /* 0x000fea0003c3ffff */
        .weak           $__internal_2_$__cuda_sm10x_tcgen05_guardrail_trap_unallocated_columns_being_dealloced
        .type           $__internal_2_$__cuda_sm10x_tcgen05_guardrail_trap_unallocated_columns_being_dealloced,@function
        .size           $__internal_2_$__cuda_sm10x_tcgen05_guardrail_trap_unallocated_columns_being_dealloced,(.L_x_132 - $__internal_2_$__cuda_sm10x_tcgen05_guardrail_trap_unallocated_columns_being_dealloced)
$__internal_2_$__cuda_sm10x_tcgen05_guardrail_trap_unallocated_columns_being_dealloced:
[----:B------:R-:W-:Y:S05]  /*6fd0*/  BPT.TRAP 0x1 ;  /* 0x000000040000795c */ /* 0x000fea0000300000 */
[----:B------:R-:W-:-:S04]  /*6fe0*/  HFMA2 R3, -RZ, RZ, 0, 0 ;  /* 0x00000000ff037431 */ /* 0x000fc800000001ff */
[----:B------:R-:W-:Y:S05]  /*6ff0*/  RET.REL.NODEC R2 `(_ZN7cutlass13device_kernelINS_4gemm6kernel13GemmUniversalIN4cute5tupleIJiiiiEEENS1_10collective13CollectiveMmaINS1_35MainloopSm100TmaUmmaWarpSpecializedILi3ELi2ELi4ENS5_IJNS4_1CILi2EEESB_NSA_ILi1EEEEEEEENS5_IJNSA_ILi64EEESF_NSA_ILi32EEEEEENS_12float_e5m2_tENS5_IJlSC_lEEESI_SJ_NS4_8TiledMMAINS4_8MMA_AtomIJNS4_10MMA_TraitsINS4_19SM100_MMA_F8F6F4_SSEJSI_SI_fSF_SF_NS4_17integral_constantINS4_4UMMA5MajorELSQ_0EEESR_NSO_INSP_7ScaleInELSS_0EEEST_EEEEEENS4_6LayoutINS5_IJSC_SC_SC_EEENS5_IJNSA_ILi0EEESY_SY_EEEEENS5_IJNS4_10UnderscoreES11_S11_EEEEENS4_23SM90_TMA_LOAD_MULTICASTENS4_14ComposedLayoutINS4_7SwizzleILi1ELi4ELi3EEENS4_18smem_ptr_flag_bitsILi8EEENSW_INS5_IJNSA_ILi8EEESG_EEENS5_IJSG_SC_EEEEEEEvNS4_8identityES14_S1E_vS1F_EENS_8epilogue10collective18CollectiveEpilogueINS1H_23Sm100TmaWarpSpecializedILi1ELi1ELi32ELb0ELb0EEEJSH_NS5_IJNSW_ISF_SC_EES1M_EEESI_SJ_SI_SJ_NS1H_6fusion15FusionCallbacksIS1L_NS1O_17LinearCombinationISI_fSI_fLNS_15FloatRoundStyleE2EEESH_S1N_JEEENS4_5SM1004TMEM4LOAD26SM100_TMEM_LOAD_16dp32b32xENS4_13SM90_TMA_LOADENS15_INS16_ILi2ELi4ELi3EEES19_NSW_INS5_IJS1A_SF_EEENS5_IJSF_SC_EEEEEEENS4_39AutoVectorizingCopyWithAssumedAlignmentILi128EEENS4_14SM90_TMA_STOREES23_S25_S25_EEEvvEEEEvNT_6ParamsE) ;  /* 0xffffff9002007950 */ /* 0x000fea0003c3ffff */
.L_x_131:
[----:B------:R-:W-:-:S00]  /*7000*/  BRA `(.L_x_131) ;  /* 0xfffffffc00fc7947 */ /* 0x000fc0000383ffff */
[----:B------:R-:W-:-:S00]  /*7010*/  NOP ;  /* 0x0000000000007918 */ /* 0x000fc00000000000 */
        /* <DEDUP_REMOVED lines=14> */
.L_x_132:


//--------------------- .nv.global.init           --------------------------
	.section	.nv.global.init,"aw",@progbits
.nv.global.init:
	.type		$str$27,@object
	.size		$str$27,($str$28 - $str$27)
$str$27:
        /*0000*/ 	.byte	0x28, 0x61, 0x64, 0x64, 0x72, 0x65, 0x73, 0x73, 0x20, 0x26, 0x20, 0x6d, 0x61, 0x73, 0x6b, 0x29
        /*0010*/ 	.byte	0x20, 0x3d, 0x3d, 0x20, 0x30, 0x00
	.type		$str$28,@object
	.size		$str$28,($str$26 - $str$28)
$str$28:
        /*0016*/ 	.byte	0x2f, 0x74, 0x6d, 0x70, 0x2f, 0x63, 0x75, 0x74, 0x6c, 0x61, 0x73, 0x73, 0x5f, 0x73, 0x77, 0x65
        /*0026*/ 	.byte	0x65, 0x70, 0x5f, 0x73, 0x72, 0x63, 0x2f, 0x69, 0x6e, 0x63, 0x6c, 0x75, 0x64, 0x65, 0x2f, 0x63
        /*0036*/ 	.byte	0x75, 0x74, 0x65, 0x2f, 0x70, 0x6f, 0x69, 0x6e, 0x74, 0x65, 0x72, 0x5f, 0x66, 0x6c, 0x61, 0x67
        /*0046*/ 	.byte	0x67, 0x65, 0x64, 0x2e, 0x68, 0x70, 0x70, 0x00
	.type		$str$26,@object
	.size		$str$26,($str$25 - $str$26)
$str$26:
        /*004e*/ 	.byte	0x2f, 0x74, 0x6d, 0x70, 0x2f, 0x63, 0x75, 0x74, 0x6c, 0x61, 0x73, 0x73, 0x5f, 0x73, 0x77, 0x65
        /*005e*/ 	.byte	0x65, 0x70, 0x5f, 0x73, 0x72, 0x63, 0x2f, 0x69, 0x6e, 0x63, 0x6c, 0x75, 0x64, 0x65, 0x2f, 0x63
        /*006e*/ 	.byte	0x75, 0x74, 0x65, 0x2f, 0x61, 0x74, 0x6f, 0x6d, 0x2f, 0x63, 0x6f, 0x70, 0x79, 0x5f, 0x74, 0x72
        /*007e*/ 	.byte	0x61, 0x69, 0x74, 0x73, 0x5f, 0x73, 0x6d, 0x31, 0x30, 0x30, 0x2e, 0x68, 0x70, 0x70, 0x00
	.type		$str$25,@object
	.size		$str$25,(__unnamed_1 - $str$25)
$str$25:
        /*008d*/ 	.byte	0x28, 0x28, 0x75, 0x69, 0x6e, 0x74, 0x33, 0x32, 0x5f, 0x74, 0x28, 0x74, 0x68, 0x72, 0x65, 0x61
        /*009d*/ 	.byte	0x64, 0x49, 0x64, 0x78, 0x2e, 0x78, 0x29, 0x20, 0x2f, 0x20, 0x33, 0x32, 0x29, 0x20, 0x25, 0x20
        /*00ad*/ 	.byte	0x34, 0x29, 0x20, 0x3d, 0x3d, 0x20, 0x28, 0x28, 0x28, 0x74, 0x6d, 0x65, 0x6d, 0x5f, 0x61, 0x64
        /*00bd*/ 	.byte	0x64, 0x72, 0x20, 0x3e, 0x3e, 0x20, 0x31, 0x36, 0x29, 0x20, 0x2f, 0x20, 0x33, 0x32, 0x29, 0x20
        /*00cd*/ 	.byte	0x25, 0x20, 0x34, 0x29, 0x00
	.type		__unnamed_1,@object
	.size		__unnamed_1,(__unnamed_2 - __unnamed_1)
__unnamed_1:
        /*00d2*/ 	.byte	0x61, 0x75, 0x74, 0x6f, 0x20, 0x63, 0x75, 0x74, 0x65, 0x3a, 0x3a, 0x61, 0x73, 0x5f, 0x70, 0x6f
        /* <DEDUP_REMOVED lines=24> */
        /*0262*/ 	.byte	0x3c, 0x34, 0x30, 0x39, 0x36, 0x3e, 0x3e, 0x3e, 0x3e, 0x5d, 0x00
	.type		__unnamed_2,@object
	.size		__unnamed_2,(.L_2 - __unnamed_2)
__unnamed_2:
        /* <DEDUP_REMOVED lines=40> */
        /*04ed*/ 	.byte	0x74, 0x65, 0x3a, 0x3a, 0x43, 0x3c, 0x30, 0x3e, 0x3e, 0x3e, 0x3e, 0x5d, 0x00
.L_2:


//--------------------- .nv.shared._ZN7cutlass13device_kernelINS_4gemm6kernel13GemmUniversalIN4cute5tupleIJiiiiEEENS1_10collective13CollectiveMmaINS1_35MainloopSm100TmaUmmaWarpSpecializedILi3ELi2ELi4ENS5_IJNS4_1CILi2EEESB_NSA_ILi1EEEEEEEENS5_IJNSA_ILi64EEESF_NSA_ILi32EEEEEENS_12float_e5m2_tENS5_IJlSC_lEEESI_SJ_NS4_8TiledMMAINS4_8MMA_AtomIJNS4_10MMA_TraitsINS4_19SM100_MMA_F8F6F4_SSEJSI_SI_fSF_SF_NS4_17integral_constantINS4_4UMMA5MajorELSQ_0EEESR_NSO_INSP_7ScaleInELSS_0EEEST_EEEEEENS4_6LayoutINS5_IJSC_SC_SC_EEENS5_IJNSA_ILi0EEESY_SY_EEEEENS5_IJNS4_10UnderscoreES11_S11_EEEEENS4_23SM90_TMA_LOAD_MULTICASTENS4_14ComposedLayoutINS4_7SwizzleILi1ELi4ELi3EEENS4_18smem_ptr_flag_bitsILi8EEENSW_INS5_IJNSA_ILi8EEESG_EEENS5_IJSG_SC_EEEEEEEvNS4_8identityES14_S1E_vS1F_EENS_8epilogue10collective18CollectiveEpilogueINS1H_23Sm100TmaWarpSpecializedILi1ELi1ELi32ELb0ELb0EEEJSH_NS5_IJNSW_ISF_SC_EES1M_EEESI_SJ_SI_SJ_NS1H_6fusion15FusionCallbacksIS1L_NS1O_17LinearCombinationISI_fSI_fLNS_15FloatRoundStyleE2EEESH_S1N_JEEENS4_5SM1004TMEM4LOAD26SM100_TMEM_LOAD_16dp32b32xENS4_13SM90_TMA_LOADENS15_INS16_ILi2ELi4ELi3EEES19_NSW_INS5_IJS1A_SF_EEENS5_IJSF_SC_EEEEEEENS4_39AutoVectorizingCopyWithAssumedAlignmentILi128EEENS4_14SM90_TMA_STOREES23_S25_S25_EEEvvEEEEvNT_6ParamsE --------------------------
	.section	.nv.shared._ZN7cutlass13device_kernelINS_4gemm6kernel13GemmUniversalIN4cute5tupleIJiiiiEEENS1_10collective13CollectiveMmaINS1_35MainloopSm100TmaUmmaWarpSpecializedILi3ELi2ELi4ENS5_IJNS4_1CILi2EEESB_NSA_ILi1EEEEEEEENS5_IJNSA_ILi64EEESF_NSA_ILi32EEEEEENS_12float_e5m2_tENS5_IJlSC_lEEESI_SJ_NS4_8TiledMMAINS4_8MMA_AtomIJNS4_10MMA_TraitsINS4_19SM100_MMA_F8F6F4_SSEJSI_SI_fSF_SF_NS4_17integral_constantINS4_4UMMA5MajorELSQ_0EEESR_NSO_INSP_7ScaleInELSS_0EEEST_EEEEEENS4_6LayoutINS5_IJSC_SC_SC_EEENS5_IJNSA_ILi0EEESY_SY_EEEEENS5_IJNS4_10UnderscoreES11_S11_EEEEENS4_23SM90_TMA_LOAD_MULTICASTENS4_14ComposedLayoutINS4_7SwizzleILi1ELi4ELi3EEENS4_18smem_ptr_flag_bitsILi8EEENSW_INS5_IJNSA_ILi8EEESG_EEENS5_IJSG_SC_EEEEEEEvNS4_8identityES14_S1E_vS1F_EENS_8epilogue10collective18CollectiveEpilogueINS1H_23Sm100TmaWarpSpecializedILi1ELi1ELi32ELb0ELb0EEEJSH_NS5_IJNSW_ISF_SC_EES1M_EEESI_SJ_SI_SJ_NS1H_6fusion15FusionCallbacksIS1L_NS1O_17LinearCombinationISI_fSI_fLNS_15FloatRoundStyleE2EEESH_S1N_JEEENS4_5SM1004TMEM4LOAD26SM100_TMEM_LOAD_16dp32b32xENS4_13SM90_TMA_LOADENS15_INS16_ILi2ELi4ELi3EEES19_NSW_INS5_IJS1A_SF_EEENS5_IJSF_SC_EEEEEEENS4_39AutoVectorizingCopyWithAssumedAlignmentILi128EEENS4_14SM90_TMA_STOREES23_S25_S25_EEEvvEEEEvNT_6ParamsE,"aw",@nobits
	.sectionflags	@""
	.align	16
	.zero		1024


//--------------------- .nv.shared.reserved.0     --------------------------
	.section	.nv.shared.reserved.0,"aw",@nobits
	.weak		__nv_reservedSMEM_offset_0_alias
	.size		__nv_reservedSMEM_offset_0_alias, 0, 64
	.other		__nv_reservedSMEM_offset_0_alias,@"STO_CUDA_RESERVED_SHARED STV_DEFAULT"
__nv_reservedSMEM_offset_0_alias:
	.zero		0
.nv.shared.reserved.0:
	.zero		64
	.weak		__nv_reservedSMEM_tcgen05_partition
	.type		__nv_reservedSMEM_tcgen05_partition,@object
	.size		__nv_reservedSMEM_tcgen05_partition,(.L_0 - __nv_reservedSMEM_tcgen05_partition)
__nv_reservedSMEM_tcgen05_partition:
	.zero		32
.L_0:


//--------------------- .nv.global                --------------------------
	.section	.nv.global,"aw",@nobits
.nv.global:
	.type		_ZN39_INTERNAL_25b95f8c_4_k_cu_8ba9276d_87764cute1_E,@object
	.size		_ZN39_INTERNAL_25b95f8c_4_k_cu_8ba9276d_87764cute1_E,(_ZN39_INTERNAL_25b95f8c_4_k_cu_8ba9276d_87764cuda3std3__45__cpo6cbeginE - _ZN39_INTERNAL_25b95f8c_4_k_cu_8ba9276d_87764cute1_E)
_ZN39_INTERNAL_25b95f8c_4_k_cu_8ba9276d_87764cute1_E:
	.zero		1
	.type		_ZN39_INTERNAL_25b95f8c_4_k_cu_8ba9276d_87764cuda3std3__45__cpo6cbeginE,@object
	.size		_ZN39_INTERNAL_25b95f8c_4_k_cu_8ba9276d_87764cuda3std3__45__cpo6cbeginE,(_ZN39_INTERNAL_25b95f8c_4_k_cu_8ba9276d_87764cuda3std3__48in_placeE - _ZN39_INTERNAL_25b95f8c_4_k_cu_8ba9276d_87764cuda3std3__45__cpo6cbeginE)
_ZN39_INTERNAL_25b95f8c_4_k_cu_8ba9276d_87764cuda3std3__45__cpo6cbeginE:
	.zero		1
	.type		_ZN39_INTERNAL_25b95f8c_4_k_cu_8ba9276d_87764cuda3std3__48in_placeE,@object
	.size		_ZN39_INTERNAL_25b95f8c_4_k_cu_8ba9276d_87764cuda3std3__48in_placeE,(_ZN39_INTERNAL_25b95f8c_4_k_cu_8ba9276d_87764cuda3std6ranges3__45__cpo9iter_moveE - _ZN39_INTERNAL_25b95f8c_4_k_cu_8ba9276d_87764cuda3std3__48in_placeE)
_ZN39_INTERNAL_25b95f8c_4_k_cu_8ba9276d_87764cuda3std3__48in_placeE:
	.zero		1
	.type		_ZN39_INTERNAL_25b95f8c_4_k_cu_8ba9276d_87764cuda3std6ranges3__45__cpo9iter_moveE,@object
	.size		_ZN39_INTERNAL_25b95f8c_4_k_cu_8ba9276d_87764cuda3std6ranges3__45__cpo9iter_moveE,(_ZN39_INTERNAL_25b95f8c_4_k_cu_8ba9276d_87764cuda3std3__45__cpo5beginE - _ZN39_INTERNAL_25b95f8c_4_k_cu_8ba9276d_87764cuda3std6ranges3__45__cpo9iter_moveE)
_ZN39_INTERNAL_25b95f8c_4_k_cu_8ba9276d_87764cuda3std6ranges3__45__cpo9iter_moveE:
	.zero		1
	.type		_ZN39_INTERNAL_25b95f8c_4_k_cu_8ba9276d_87764cuda3std3__45__cpo5beginE,@object
	.size		_ZN39_INTERNAL_25b95f8c_4_k_cu_8ba9276d_87764cuda3std3__45__cpo5beginE,(_ZN39_INTERNAL_25b95f8c_4_k_cu_8ba9276d_87764cuda3std3__441_GLOBAL__N__25b95f8c_4_k_cu_8ba9276d_87766ignoreE - _ZN39_INTERNAL_25b95f8c_4_k_cu_8ba9276d_87764cuda3std3__45__cpo5beginE)
_ZN39_INTERNAL_25b95f8c_4_k_cu_8ba9276d_87764cuda3std3__45__cpo5beginE:
	.zero		1
	.type		_ZN39_INTERNAL_25b95f8c_4_k_cu_8ba9276d_87764cuda3std3__441_GLOBAL__N__25b95f8c_4_k_cu_8ba9276d_87766ignoreE,@object
	.size		_ZN39_INTERNAL_25b95f8c_4_k_cu_8ba9276d_87764cuda3std3__441_GLOBAL__N__25b95f8c_4_k_cu_8ba9276d_87766ignoreE,(_ZN39_INTERNAL_25b95f8c_4_k_cu_8ba9276d_87764cute7productE - _ZN39_INTERNAL_25b95f8c_4_k_cu_8ba9276d_87764cuda3std3__441_GLOBAL__N__25b95f8c_4_k_cu_8ba9276d_87766ignoreE)
_ZN39_INTERNAL_25b95f8c_4_k_cu_8ba9276d_87764cuda3std3__441_GLOBAL__N__25b95f8c_4_k_cu_8ba9276d_87766ignoreE:
	.zero		1
	.type		_ZN39_INTERNAL_25b95f8c_4_k_cu_8ba9276d_87764cute7productE,@object
	.size		_ZN39_INTERNAL_25b95f8c_4_k_cu_8ba9276d_87764cute7productE,(_ZN39_INTERNAL_25b95f8c_4_k_cu_8ba9276d_87764cuda3std3__45__cpo3endE - _ZN39_INTERNAL_25b95f8c_4_k_cu_8ba9276d_87764cute7productE)
_ZN39_INTERNAL_25b95f8c_4_k_cu_8ba9276d_87764cute7productE:
	.zero		1
	.type		_ZN39_INTERNAL_25b95f8c_4_k_cu_8ba9276d_87764cuda3std3__45__cpo3endE,@object
	.size		_ZN39_INTERNAL_25b95f8c_4_k_cu_8ba9276d_87764cuda3std3__45__cpo3endE,(_ZN39_INTERNAL_25b95f8c_4_k_cu_8ba9276d_87764cuda3std3__419piecewise_constructE - _ZN39_INTERNAL_25b95f8c_4_k_cu_8ba9276d_87764cuda3std3__45__cpo3endE)
_ZN39_INTERNAL_25b95f8c_4_k_cu_8ba9276d_87764cuda3std3__45__cpo3endE:
	.zero		1
	.type		_ZN39_INTERNAL_25b95f8c_4_k_cu_8ba9276d_87764cuda3std3__419piecewise_constructE,@object
	.size		_ZN39_INTERNAL_25b95f8c_4_k_cu_8ba9276d_87764cuda3std3__419piecewise_constructE,(_ZN39_INTERNAL_25b95f8c_4_k_cu_8ba9276d_87764cuda3std3__45__cpo4cendE - _ZN39_INTERNAL_25b95f8c_4_k_cu_8ba9276d_87764cuda3std3__419piecewise_constructE)
_ZN39_INTERNAL_25b95f8c_4_k_cu_8ba9276d_87764cuda3std3__419piecewise_constructE:
	.zero		1
	.type		_ZN39_INTERNAL_25b95f8c_4_k_cu_8ba9276d_87764cuda3std3__45__cpo4cendE,@object
	.size		_ZN39_INTERNAL_25b95f8c_4_k_cu_8ba9276d_87764cuda3std3__45__cpo4cendE,(_ZN39_INTERNAL_25b95f8c_4_k_cu_8ba9276d_87764cuda3std6ranges3__45__cpo4swapE - _ZN39_INTERNAL_25b95f8c_4_k_cu_8ba9276d_87764cuda3std3__45__cpo4cendE)
_ZN39_INTERNAL_25b95f8c_4_k_cu_8ba9276d_87764cuda3std3__45__cpo4cendE:
	.zero		1
	.type		_ZN39_INTERNAL_25b95f8c_4_k_cu_8ba9276d_87764cuda3std6ranges3__45__cpo4swapE,@object
	.size		_ZN39_INTERNAL_25b95f8c_4_k_cu_8ba9276d_87764cuda3std6ranges3__45__cpo4swapE,(.L_10 - _ZN39_INTERNAL_25b95f8c_4_k_cu_8ba9276d_87764cuda3std6ranges3__45__cpo4swapE)
_ZN39_INTERNAL_25b95f8c_4_k_cu_8ba9276d_87764cuda3std6ranges3__45__cpo4swapE:
	.zero		1
.L_10:


//--------------------- .nv.constant0._ZN7cutlass13device_kernelINS_4gemm6kernel13GemmUniversalIN4cute5tupleIJiiiiEEENS1_10collective13CollectiveMmaINS1_35MainloopSm100TmaUmmaWarpSpecializedILi3ELi2ELi4ENS5_IJNS4_1CILi2EEESB_NSA_ILi1EEEEEEEENS5_IJNSA_ILi64EEESF_NSA_ILi32EEEEEENS_12float_e5m2_tENS5_IJlSC_lEEESI_SJ_NS4_8TiledMMAINS4_8MMA_AtomIJNS4_10MMA_TraitsINS4_19SM100_MMA_F8F6F4_SSEJSI_SI_fSF_SF_NS4_17integral_constantINS4_4UMMA5MajorELSQ_0EEESR_NSO_INSP_7ScaleInELSS_0EEEST_EEEEEENS4_6LayoutINS5_IJSC_SC_SC_EEENS5_IJNSA_ILi0EEESY_SY_EEEEENS5_IJNS4_10UnderscoreES11_S11_EEEEENS4_23SM90_TMA_LOAD_MULTICASTENS4_14ComposedLayoutINS4_7SwizzleILi1ELi4ELi3EEENS4_18smem_ptr_flag_bitsILi8EEENSW_INS5_IJNSA_ILi8EEESG_EEENS5_IJSG_SC_EEEEEEEvNS4_8identityES14_S1E_vS1F_EENS_8epilogue10collective18CollectiveEpilogueINS1H_23Sm100TmaWarpSpecializedILi1ELi1ELi32ELb0ELb0EEEJSH_NS5_IJNSW_ISF_SC_EES1M_EEESI_SJ_SI_SJ_NS1H_6fusion15FusionCallbacksIS1L_NS1O_17LinearCombinationISI_fSI_fLNS_15FloatRoundStyleE2EEESH_S1N_JEEENS4_5SM1004TMEM4LOAD26SM100_TMEM_LOAD_16dp32b32xENS4_13SM90_TMA_LOADENS15_INS16_ILi2ELi4ELi3EEES19_NSW_INS5_IJS1A_SF_EEENS5_IJSF_SC_EEEEEEENS4_39AutoVectorizingCopyWithAssumedAlignmentILi128EEENS4_14SM90_TMA_STOREES23_S25_S25_EEEvvEEEEvNT_6ParamsE --------------------------
	.section	.nv.constant0._ZN7cutlass13device_kernelINS_4gemm6kernel13GemmUniversalIN4cute5tupleIJiiiiEEENS1_10collective13CollectiveMmaINS1_35MainloopSm100TmaUmmaWarpSpecializedILi3ELi2ELi4ENS5_IJNS4_1CILi2EEESB_NSA_ILi1EEEEEEEENS5_IJNSA_ILi64EEESF_NSA_ILi32EEEEEENS_12float_e5m2_tENS5_IJlSC_lEEESI_SJ_NS4_8TiledMMAINS4_8MMA_AtomIJNS4_10MMA_TraitsINS4_19SM100_MMA_F8F6F4_SSEJSI_SI_fSF_SF_NS4_17integral_constantINS4_4UMMA5MajorELSQ_0EEESR_NSO_INSP_7ScaleInELSS_0EEEST_EEEEEENS4_6LayoutINS5_IJSC_SC_SC_EEENS5_IJNSA_ILi0EEESY_SY_EEEEENS5_IJNS4_10UnderscoreES11_S11_EEEEENS4_23SM90_TMA_LOAD_MULTICASTENS4_14ComposedLayoutINS4_7SwizzleILi1ELi4ELi3EEENS4_18smem_ptr_flag_bitsILi8EEENSW_INS5_IJNSA_ILi8EEESG_EEENS5_IJSG_SC_EEEEEEEvNS4_8identityES14_S1E_vS1F_EENS_8epilogue10collective18CollectiveEpilogueINS1H_23Sm100TmaWarpSpecializedILi1ELi1ELi32ELb0ELb0EEEJSH_NS5_IJNSW_ISF_SC_EES1M_EEESI_SJ_SI_SJ_NS1H_6fusion15FusionCallbacksIS1L_NS1O_17LinearCombinationISI_fSI_fLNS_15FloatRoundStyleE2EEESH_S1N_JEEENS4_5SM1004TMEM4LOAD26SM100_TMEM_LOAD_16dp32b32xENS4_13SM90_TMA_LOADENS15_INS16_ILi2ELi4ELi3EEES19_NSW_INS5_IJS1A_SF_EEENS5_IJSF_SC_EEEEEEENS4_39AutoVectorizingCopyWithAssumedAlignmentILi128EEENS4_14SM90_TMA_STOREES23_S25_S25_EEEvvEEEEvNT_6ParamsE,"a",@progbits
	.sectionflags	@""
	.align	4
.nv.constant0._ZN7cutlass13device_kernelINS_4gemm6kernel13GemmUniversalIN4cute5tupleIJiiiiEEENS1_10collective13CollectiveMmaINS1_35MainloopSm100TmaUmmaWarpSpecializedILi3ELi2ELi4ENS5_IJNS4_1CILi2EEESB_NSA_ILi1EEEEEEEENS5_IJNSA_ILi64EEESF_NSA_ILi32EEEEEENS_12float_e5m2_tENS5_IJlSC_lEEESI_SJ_NS4_8TiledMMAINS4_8MMA_AtomIJNS4_10MMA_TraitsINS4_19SM100_MMA_F8F6F4_SSEJSI_SI_fSF_SF_NS4_17integral_constantINS4_4UMMA5MajorELSQ_0EEESR_NSO_INSP_7ScaleInELSS_0EEEST_EEEEEENS4_6LayoutINS5_IJSC_SC_SC_EEENS5_IJNSA_ILi0EEESY_SY_EEEEENS5_IJNS4_10UnderscoreES11_S11_EEEEENS4_23SM90_TMA_LOAD_MULTICASTENS4_14ComposedLayoutINS4_7SwizzleILi1ELi4ELi3EEENS4_18smem_ptr_flag_bitsILi8EEENSW_INS5_IJNSA_ILi8EEESG_EEENS5_IJSG_SC_EEEEEEEvNS4_8identityES14_S1E_vS1F_EENS_8epilogue10collective18CollectiveEpilogueINS1H_23Sm100TmaWarpSpecializedILi1ELi1ELi32ELb0ELb0EEEJSH_NS5_IJNSW_ISF_SC_EES1M_EEESI_SJ_SI_SJ_NS1H_6fusion15FusionCallbacksIS1L_NS1O_17LinearCombinationISI_fSI_fLNS_15FloatRoundStyleE2EEESH_S1N_JEEENS4_5SM1004TMEM4LOAD26SM100_TMEM_LOAD_16dp32b32xENS4_13SM90_TMA_LOADENS15_INS16_ILi2ELi4ELi3EEES19_NSW_INS5_IJS1A_SF_EEENS5_IJSF_SC_EEEEEEENS4_39AutoVectorizingCopyWithAssumedAlignmentILi128EEENS4_14SM90_TMA_STOREES23_S25_S25_EEEvvEEEEvNT_6ParamsE:
	.zero		2944


//--------------------- SYMBOLS --------------------------

	.type		.nv.reservedSmem.offset0,@object
	.size		.nv.reservedSmem.offset0,0x4
	.type		.nv.reservedSmem.cap,@object
	.size		.nv.reservedSmem.cap,0x4
	.type		__assertfail,@function
